//
// Generated by NVIDIA NVVM Compiler
//
// Compiler Build ID: CL-36424714
// Cuda compilation tools, release 13.0, V13.0.88
// Based on NVVM 20.0.0
//

.version 9.0
.target sm_100
.address_size 64

	// .globl	_Z14finalReductionPfS_i
// _ZZ20warpShuffleReductionILj512EEvPfS0_iE11warpResults has been demoted
// _ZZ30warpShuffleReductionVectorizedILj512EEvPfS0_iE11warpResults has been demoted
.global .align 1 .b8 _ZN34_INTERNAL_3365bd36_4_k_cu_6f62384d4cuda3std3__45__cpo5beginE[1];
.global .align 1 .b8 _ZN34_INTERNAL_3365bd36_4_k_cu_6f62384d4cuda3std3__45__cpo3endE[1];
.global .align 1 .b8 _ZN34_INTERNAL_3365bd36_4_k_cu_6f62384d4cuda3std3__45__cpo6cbeginE[1];
.global .align 1 .b8 _ZN34_INTERNAL_3365bd36_4_k_cu_6f62384d4cuda3std3__45__cpo4cendE[1];
.global .align 1 .b8 _ZN34_INTERNAL_3365bd36_4_k_cu_6f62384d4cuda3std3__45__cpo6rbeginE[1];
.global .align 1 .b8 _ZN34_INTERNAL_3365bd36_4_k_cu_6f62384d4cuda3std3__45__cpo4rendE[1];
.global .align 1 .b8 _ZN34_INTERNAL_3365bd36_4_k_cu_6f62384d4cuda3std3__45__cpo7crbeginE[1];
.global .align 1 .b8 _ZN34_INTERNAL_3365bd36_4_k_cu_6f62384d4cuda3std3__45__cpo5crendE[1];
.global .align 1 .b8 _ZN34_INTERNAL_3365bd36_4_k_cu_6f62384d4cuda3std3__436_GLOBAL__N__3365bd36_4_k_cu_6f62384d6ignoreE[1];
.global .align 1 .b8 _ZN34_INTERNAL_3365bd36_4_k_cu_6f62384d4cuda3std3__419piecewise_constructE[1];
.global .align 1 .b8 _ZN34_INTERNAL_3365bd36_4_k_cu_6f62384d4cuda3std3__48in_placeE[1];
.global .align 1 .b8 _ZN34_INTERNAL_3365bd36_4_k_cu_6f62384d4cuda3std3__420unreachable_sentinelE[1];
.global .align 1 .b8 _ZN34_INTERNAL_3365bd36_4_k_cu_6f62384d4cuda3std3__47nulloptE[1];
.global .align 1 .b8 _ZN34_INTERNAL_3365bd36_4_k_cu_6f62384d4cuda3std3__48unexpectE[1];
.global .align 1 .b8 _ZN34_INTERNAL_3365bd36_4_k_cu_6f62384d4cuda3std6ranges3__45__cpo4swapE[1];
.global .align 1 .b8 _ZN34_INTERNAL_3365bd36_4_k_cu_6f62384d4cuda3std6ranges3__45__cpo9iter_moveE[1];
.global .align 1 .b8 _ZN34_INTERNAL_3365bd36_4_k_cu_6f62384d4cuda3std6ranges3__45__cpo5beginE[1];
.global .align 1 .b8 _ZN34_INTERNAL_3365bd36_4_k_cu_6f62384d4cuda3std6ranges3__45__cpo3endE[1];
.global .align 1 .b8 _ZN34_INTERNAL_3365bd36_4_k_cu_6f62384d4cuda3std6ranges3__45__cpo6cbeginE[1];
.global .align 1 .b8 _ZN34_INTERNAL_3365bd36_4_k_cu_6f62384d4cuda3std6ranges3__45__cpo4cendE[1];
.global .align 1 .b8 _ZN34_INTERNAL_3365bd36_4_k_cu_6f62384d4cuda3std6ranges3__45__cpo7advanceE[1];
.global .align 1 .b8 _ZN34_INTERNAL_3365bd36_4_k_cu_6f62384d4cuda3std6ranges3__45__cpo9iter_swapE[1];
.global .align 1 .b8 _ZN34_INTERNAL_3365bd36_4_k_cu_6f62384d4cuda3std6ranges3__45__cpo4nextE[1];
.global .align 1 .b8 _ZN34_INTERNAL_3365bd36_4_k_cu_6f62384d4cuda3std6ranges3__45__cpo4prevE[1];
.global .align 1 .b8 _ZN34_INTERNAL_3365bd36_4_k_cu_6f62384d4cuda3std6ranges3__45__cpo4dataE[1];
.global .align 1 .b8 _ZN34_INTERNAL_3365bd36_4_k_cu_6f62384d4cuda3std6ranges3__45__cpo5cdataE[1];
.global .align 1 .b8 _ZN34_INTERNAL_3365bd36_4_k_cu_6f62384d4cuda3std6ranges3__45__cpo4sizeE[1];
.global .align 1 .b8 _ZN34_INTERNAL_3365bd36_4_k_cu_6f62384d4cuda3std6ranges3__45__cpo5ssizeE[1];
.global .align 1 .b8 _ZN34_INTERNAL_3365bd36_4_k_cu_6f62384d4cuda3std6ranges3__45__cpo8distanceE[1];
.global .align 1 .b8 _ZN34_INTERNAL_3365bd36_4_k_cu_6f62384d6thrust24THRUST_300001_SM_1000_NS6system6detail10sequential3seqE[1];
.global .align 1 .b8 _ZN34_INTERNAL_3365bd36_4_k_cu_6f62384d6thrust24THRUST_300001_SM_1000_NS12placeholders2_1E[1];
.global .align 1 .b8 _ZN34_INTERNAL_3365bd36_4_k_cu_6f62384d6thrust24THRUST_300001_SM_1000_NS12placeholders2_2E[1];
.global .align 1 .b8 _ZN34_INTERNAL_3365bd36_4_k_cu_6f62384d6thrust24THRUST_300001_SM_1000_NS12placeholders2_3E[1];
.global .align 1 .b8 _ZN34_INTERNAL_3365bd36_4_k_cu_6f62384d6thrust24THRUST_300001_SM_1000_NS12placeholders2_4E[1];
.global .align 1 .b8 _ZN34_INTERNAL_3365bd36_4_k_cu_6f62384d6thrust24THRUST_300001_SM_1000_NS12placeholders2_5E[1];
.global .align 1 .b8 _ZN34_INTERNAL_3365bd36_4_k_cu_6f62384d6thrust24THRUST_300001_SM_1000_NS12placeholders2_6E[1];
.global .align 1 .b8 _ZN34_INTERNAL_3365bd36_4_k_cu_6f62384d6thrust24THRUST_300001_SM_1000_NS12placeholders2_7E[1];
.global .align 1 .b8 _ZN34_INTERNAL_3365bd36_4_k_cu_6f62384d6thrust24THRUST_300001_SM_1000_NS12placeholders2_8E[1];
.global .align 1 .b8 _ZN34_INTERNAL_3365bd36_4_k_cu_6f62384d6thrust24THRUST_300001_SM_1000_NS12placeholders2_9E[1];
.global .align 1 .b8 _ZN34_INTERNAL_3365bd36_4_k_cu_6f62384d6thrust24THRUST_300001_SM_1000_NS12placeholders3_10E[1];

.visible .entry _Z14finalReductionPfS_i(
	.param .u64 .ptr .align 1 _Z14finalReductionPfS_i_param_0,
	.param .u64 .ptr .align 1 _Z14finalReductionPfS_i_param_1,
	.param .u32 _Z14finalReductionPfS_i_param_2
)
{
	.reg .pred 	%p<14>;
	.reg .b32 	%r<64>;
	.reg .b32 	%f<70>;
	.reg .b64 	%rd<21>;

	ld.param.u64 	%rd7, [_Z14finalReductionPfS_i_param_0];
	ld.param.u64 	%rd6, [_Z14finalReductionPfS_i_param_1];
	ld.param.u32 	%r23, [_Z14finalReductionPfS_i_param_2];
	cvta.to.global.u64 	%rd1, %rd7;
	mov.u32 	%r1, %tid.x;
	mov.u32 	%r2, %ntid.x;
	shr.s32 	%r24, %r23, 31;
	shr.u32 	%r25, %r24, 30;
	add.s32 	%r26, %r23, %r25;
	shr.s32 	%r3, %r26, 2;
	setp.ge.s32 	%p1, %r1, %r3;
	mov.f32 	%f68, 0f00000000;
	@%p1 bra 	$L__BB0_7;
	add.s32 	%r27, %r1, %r2;
	max.u32 	%r28, %r3, %r27;
	setp.lt.u32 	%p2, %r27, %r3;
	selp.u32 	%r29, 1, 0, %p2;
	add.s32 	%r30, %r27, %r29;
	sub.s32 	%r31, %r28, %r30;
	div.u32 	%r32, %r31, %r2;
	add.s32 	%r4, %r32, %r29;
	and.b32  	%r33, %r4, 3;
	setp.eq.s32 	%p3, %r33, 3;
	mov.f32 	%f68, 0f00000000;
	mov.u32 	%r59, %r1;
	@%p3 bra 	$L__BB0_4;
	mul.wide.u32 	%rd8, %r1, 16;
	add.s64 	%rd20, %rd1, %rd8;
	mul.wide.u32 	%rd3, %r2, 16;
	add.s32 	%r34, %r4, 1;
	and.b32  	%r35, %r34, 3;
	neg.s32 	%r57, %r35;
	mov.f32 	%f68, 0f00000000;
	mov.u32 	%r59, %r1;
$L__BB0_3:
	.pragma "nounroll";
	ld.global.v4.f32 	{%f15, %f16, %f17, %f18}, [%rd20];
	add.f32 	%f19, %f15, %f16;
	add.f32 	%f20, %f19, %f17;
	add.f32 	%f21, %f20, %f18;
	add.f32 	%f68, %f68, %f21;
	add.s32 	%r59, %r59, %r2;
	add.s64 	%rd20, %rd20, %rd3;
	add.s32 	%r57, %r57, 1;
	setp.ne.s32 	%p4, %r57, 0;
	@%p4 bra 	$L__BB0_3;
$L__BB0_4:
	setp.lt.u32 	%p5, %r4, 3;
	@%p5 bra 	$L__BB0_7;
	shl.b32 	%r36, %r2, 1;
	add.s32 	%r62, %r59, %r36;
	shl.b32 	%r12, %r2, 2;
	mad.lo.s32 	%r61, %r2, 3, %r59;
	add.s32 	%r60, %r2, %r59;
$L__BB0_6:
	mul.wide.u32 	%rd9, %r59, 16;
	add.s64 	%rd10, %rd1, %rd9;
	ld.global.v4.f32 	{%f22, %f23, %f24, %f25}, [%rd10];
	add.f32 	%f26, %f22, %f23;
	add.f32 	%f27, %f26, %f24;
	add.f32 	%f28, %f27, %f25;
	add.f32 	%f29, %f68, %f28;
	add.s32 	%r37, %r59, %r2;
	mul.wide.u32 	%rd11, %r60, 16;
	add.s64 	%rd12, %rd1, %rd11;
	ld.global.v4.f32 	{%f30, %f31, %f32, %f33}, [%rd12];
	add.f32 	%f34, %f30, %f31;
	add.f32 	%f35, %f34, %f32;
	add.f32 	%f36, %f35, %f33;
	add.f32 	%f37, %f29, %f36;
	add.s32 	%r38, %r37, %r2;
	mul.wide.u32 	%rd13, %r62, 16;
	add.s64 	%rd14, %rd1, %rd13;
	ld.global.v4.f32 	{%f38, %f39, %f40, %f41}, [%rd14];
	add.f32 	%f42, %f38, %f39;
	add.f32 	%f43, %f42, %f40;
	add.f32 	%f44, %f43, %f41;
	add.f32 	%f45, %f37, %f44;
	add.s32 	%r39, %r38, %r2;
	mul.wide.u32 	%rd15, %r61, 16;
	add.s64 	%rd16, %rd1, %rd15;
	ld.global.v4.f32 	{%f46, %f47, %f48, %f49}, [%rd16];
	add.f32 	%f50, %f46, %f47;
	add.f32 	%f51, %f50, %f48;
	add.f32 	%f52, %f51, %f49;
	add.f32 	%f68, %f45, %f52;
	add.s32 	%r59, %r39, %r2;
	add.s32 	%r62, %r62, %r12;
	add.s32 	%r61, %r61, %r12;
	add.s32 	%r60, %r60, %r12;
	setp.lt.s32 	%p6, %r59, %r3;
	@%p6 bra 	$L__BB0_6;
$L__BB0_7:
	and.b32  	%r43, %r26, -4;
	sub.s32 	%r44, %r23, %r43;
	setp.ge.s32 	%p7, %r1, %r44;
	@%p7 bra 	$L__BB0_9;
	shl.b32 	%r45, %r3, 2;
	add.s32 	%r46, %r45, %r1;
	mul.wide.s32 	%rd17, %r46, 4;
	add.s64 	%rd18, %rd1, %rd17;
	ld.global.f32 	%f53, [%rd18];
	add.f32 	%f68, %f68, %f53;
$L__BB0_9:
	mov.b32 	%r47, %f68;
	shfl.sync.down.b32	%r48|%p8, %r47, 16, 31, -1;
	mov.b32 	%f54, %r48;
	add.f32 	%f55, %f68, %f54;
	mov.b32 	%r49, %f55;
	shfl.sync.down.b32	%r50|%p9, %r49, 8, 31, -1;
	mov.b32 	%f56, %r50;
	add.f32 	%f57, %f55, %f56;
	mov.b32 	%r51, %f57;
	shfl.sync.down.b32	%r52|%p10, %r51, 4, 31, -1;
	mov.b32 	%f58, %r52;
	add.f32 	%f59, %f57, %f58;
	mov.b32 	%r53, %f59;
	shfl.sync.down.b32	%r54|%p11, %r53, 2, 31, -1;
	mov.b32 	%f60, %r54;
	add.f32 	%f61, %f59, %f60;
	mov.b32 	%r55, %f61;
	shfl.sync.down.b32	%r56|%p12, %r55, 1, 31, -1;
	mov.b32 	%f62, %r56;
	add.f32 	%f10, %f61, %f62;
	setp.ne.s32 	%p13, %r1, 0;
	@%p13 bra 	$L__BB0_11;
	cvta.to.global.u64 	%rd19, %rd6;
	atom.global.add.f32 	%f63, [%rd19], %f10;
$L__BB0_11:
	ret;

}
	// .globl	_Z20warpShuffleReductionILj512EEvPfS0_i
.visible .entry _Z20warpShuffleReductionILj512EEvPfS0_i(
	.param .u64 .ptr .align 1 _Z20warpShuffleReductionILj512EEvPfS0_i_param_0,
	.param .u64 .ptr .align 1 _Z20warpShuffleReductionILj512EEvPfS0_i_param_1,
	.param .u32 _Z20warpShuffleReductionILj512EEvPfS0_i_param_2
)
{
	.reg .pred 	%p<16>;
	.reg .b32 	%r<34>;
	.reg .b32 	%f<29>;
	.reg .b64 	%rd<9>;
	// demoted variable
	.shared .align 4 .b8 _ZZ20warpShuffleReductionILj512EEvPfS0_iE11warpResults[64];
	ld.param.u64 	%rd1, [_Z20warpShuffleReductionILj512EEvPfS0_i_param_0];
	ld.param.u64 	%rd2, [_Z20warpShuffleReductionILj512EEvPfS0_i_param_1];
	ld.param.u32 	%r5, [_Z20warpShuffleReductionILj512EEvPfS0_i_param_2];
	mov.u32 	%r1, %tid.x;
	mov.u32 	%r2, %ctaid.x;
	mov.u32 	%r3, %ntid.x;
	mad.lo.s32 	%r4, %r2, %r3, %r1;
	setp.ge.u32 	%p1, %r4, %r5;
	mov.f32 	%f27, 0f00000000;
	@%p1 bra 	$L__BB1_2;
	cvta.to.global.u64 	%rd3, %rd1;
	mul.wide.u32 	%rd4, %r4, 4;
	add.s64 	%rd5, %rd3, %rd4;
	ld.global.f32 	%f27, [%rd5];
$L__BB1_2:
	mov.b32 	%r6, %f27;
	shfl.sync.down.b32	%r7|%p2, %r6, 16, 31, -1;
	mov.b32 	%f8, %r7;
	add.f32 	%f9, %f27, %f8;
	mov.b32 	%r8, %f9;
	shfl.sync.down.b32	%r9|%p3, %r8, 8, 31, -1;
	mov.b32 	%f10, %r9;
	add.f32 	%f11, %f9, %f10;
	mov.b32 	%r10, %f11;
	shfl.sync.down.b32	%r11|%p4, %r10, 4, 31, -1;
	mov.b32 	%f12, %r11;
	add.f32 	%f13, %f11, %f12;
	mov.b32 	%r12, %f13;
	shfl.sync.down.b32	%r13|%p5, %r12, 2, 31, -1;
	mov.b32 	%f14, %r13;
	add.f32 	%f15, %f13, %f14;
	mov.b32 	%r14, %f15;
	shfl.sync.down.b32	%r15|%p6, %r14, 1, 31, -1;
	mov.b32 	%f16, %r15;
	add.f32 	%f3, %f15, %f16;
	and.b32  	%r16, %r1, 31;
	setp.ne.s32 	%p7, %r16, 0;
	@%p7 bra 	$L__BB1_4;
	shr.u32 	%r17, %r1, 3;
	mov.u32 	%r18, _ZZ20warpShuffleReductionILj512EEvPfS0_iE11warpResults;
	add.s32 	%r19, %r18, %r17;
	st.shared.f32 	[%r19], %f3;
$L__BB1_4:
	bar.sync 	0;
	setp.gt.u32 	%p8, %r1, 31;
	@%p8 bra 	$L__BB1_9;
	shr.u32 	%r20, %r3, 5;
	setp.ge.u32 	%p9, %r1, %r20;
	mov.f32 	%f28, 0f00000000;
	@%p9 bra 	$L__BB1_7;
	shl.b32 	%r21, %r1, 2;
	mov.u32 	%r22, _ZZ20warpShuffleReductionILj512EEvPfS0_iE11warpResults;
	add.s32 	%r23, %r22, %r21;
	ld.shared.f32 	%f28, [%r23];
$L__BB1_7:
	mov.b32 	%r24, %f28;
	shfl.sync.down.b32	%r25|%p10, %r24, 16, 31, -1;
	mov.b32 	%f18, %r25;
	add.f32 	%f19, %f28, %f18;
	mov.b32 	%r26, %f19;
	shfl.sync.down.b32	%r27|%p11, %r26, 8, 31, -1;
	mov.b32 	%f20, %r27;
	add.f32 	%f21, %f19, %f20;
	mov.b32 	%r28, %f21;
	shfl.sync.down.b32	%r29|%p12, %r28, 4, 31, -1;
	mov.b32 	%f22, %r29;
	add.f32 	%f23, %f21, %f22;
	mov.b32 	%r30, %f23;
	shfl.sync.down.b32	%r31|%p13, %r30, 2, 31, -1;
	mov.b32 	%f24, %r31;
	add.f32 	%f25, %f23, %f24;
	mov.b32 	%r32, %f25;
	shfl.sync.down.b32	%r33|%p14, %r32, 1, 31, -1;
	mov.b32 	%f26, %r33;
	add.f32 	%f6, %f25, %f26;
	setp.ne.s32 	%p15, %r1, 0;
	@%p15 bra 	$L__BB1_9;
	cvta.to.global.u64 	%rd6, %rd2;
	mul.wide.u32 	%rd7, %r2, 4;
	add.s64 	%rd8, %rd6, %rd7;
	st.global.f32 	[%rd8], %f6;
$L__BB1_9:
	ret;

}
	// .globl	_Z30warpShuffleReductionVectorizedILj512EEvPfS0_i
.visible .entry _Z30warpShuffleReductionVectorizedILj512EEvPfS0_i(
	.param .u64 .ptr .align 1 _Z30warpShuffleReductionVectorizedILj512EEvPfS0_i_param_0,
	.param .u64 .ptr .align 1 _Z30warpShuffleReductionVectorizedILj512EEvPfS0_i_param_1,
	.param .u32 _Z30warpShuffleReductionVectorizedILj512EEvPfS0_i_param_2
)
{
	.reg .pred 	%p<23>;
	.reg .b32 	%r<59>;
	.reg .b32 	%f<106>;
	.reg .b64 	%rd<23>;
	// demoted variable
	.shared .align 4 .b8 _ZZ30warpShuffleReductionVectorizedILj512EEvPfS0_iE11warpResults[64];
	ld.param.u64 	%rd3, [_Z30warpShuffleReductionVectorizedILj512EEvPfS0_i_param_0];
	ld.param.u64 	%rd2, [_Z30warpShuffleReductionVectorizedILj512EEvPfS0_i_param_1];
	ld.param.u32 	%r17, [_Z30warpShuffleReductionVectorizedILj512EEvPfS0_i_param_2];
	cvta.to.global.u64 	%rd1, %rd3;
	mov.u32 	%r1, %tid.x;
	mov.u32 	%r2, %ctaid.x;
	mov.u32 	%r3, %ntid.x;
	mul.lo.s32 	%r18, %r3, %r2;
	shl.b32 	%r4, %r18, 5;
	shl.b32 	%r19, %r1, 2;
	add.s32 	%r5, %r19, %r4;
	setp.ge.s32 	%p1, %r5, %r17;
	mov.f32 	%f98, 0f00000000;
	@%p1 bra 	$L__BB2_2;
	shr.s32 	%r20, %r5, 2;
	mul.wide.s32 	%rd4, %r20, 16;
	add.s64 	%rd5, %rd1, %rd4;
	ld.global.v4.f32 	{%f22, %f23, %f24, %f25}, [%rd5];
	add.f32 	%f26, %f22, 0f00000000;
	add.f32 	%f27, %f26, %f23;
	add.f32 	%f28, %f27, %f24;
	add.f32 	%f98, %f28, %f25;
$L__BB2_2:
	shl.b32 	%r6, %r3, 2;
	add.s32 	%r7, %r5, %r6;
	setp.ge.s32 	%p2, %r7, %r17;
	@%p2 bra 	$L__BB2_4;
	shr.s32 	%r21, %r7, 2;
	mul.wide.s32 	%rd6, %r21, 16;
	add.s64 	%rd7, %rd1, %rd6;
	ld.global.v4.f32 	{%f29, %f30, %f31, %f32}, [%rd7];
	add.f32 	%f33, %f98, %f29;
	add.f32 	%f34, %f33, %f30;
	add.f32 	%f35, %f34, %f31;
	add.f32 	%f98, %f35, %f32;
$L__BB2_4:
	shl.b32 	%r8, %r3, 3;
	add.s32 	%r9, %r5, %r8;
	setp.ge.s32 	%p3, %r9, %r17;
	@%p3 bra 	$L__BB2_6;
	shr.s32 	%r22, %r9, 2;
	mul.wide.s32 	%rd8, %r22, 16;
	add.s64 	%rd9, %rd1, %rd8;
	ld.global.v4.f32 	{%f36, %f37, %f38, %f39}, [%rd9];
	add.f32 	%f40, %f98, %f36;
	add.f32 	%f41, %f40, %f37;
	add.f32 	%f42, %f41, %f38;
	add.f32 	%f98, %f42, %f39;
$L__BB2_6:
	add.s32 	%r23, %r3, %r1;
	shl.b32 	%r10, %r23, 2;
	add.s32 	%r24, %r8, %r10;
	add.s32 	%r11, %r24, %r4;
	setp.ge.s32 	%p4, %r11, %r17;
	@%p4 bra 	$L__BB2_8;
	shr.s32 	%r25, %r11, 2;
	mul.wide.s32 	%rd10, %r25, 16;
	add.s64 	%rd11, %rd1, %rd10;
	ld.global.v4.f32 	{%f43, %f44, %f45, %f46}, [%rd11];
	add.f32 	%f47, %f98, %f43;
	add.f32 	%f48, %f47, %f44;
	add.f32 	%f49, %f48, %f45;
	add.f32 	%f98, %f49, %f46;
$L__BB2_8:
	shl.b32 	%r12, %r3, 4;
	add.s32 	%r13, %r5, %r12;
	setp.ge.s32 	%p5, %r13, %r17;
	@%p5 bra 	$L__BB2_10;
	shr.s32 	%r26, %r13, 2;
	mul.wide.s32 	%rd12, %r26, 16;
	add.s64 	%rd13, %rd1, %rd12;
	ld.global.v4.f32 	{%f50, %f51, %f52, %f53}, [%rd13];
	add.f32 	%f54, %f98, %f50;
	add.f32 	%f55, %f54, %f51;
	add.f32 	%f56, %f55, %f52;
	add.f32 	%f98, %f56, %f53;
$L__BB2_10:
	add.s32 	%r27, %r12, %r10;
	add.s32 	%r14, %r27, %r4;
	setp.ge.s32 	%p6, %r14, %r17;
	@%p6 bra 	$L__BB2_12;
	shr.s32 	%r28, %r14, 2;
	mul.wide.s32 	%rd14, %r28, 16;
	add.s64 	%rd15, %rd1, %rd14;
	ld.global.v4.f32 	{%f57, %f58, %f59, %f60}, [%rd15];
	add.f32 	%f61, %f98, %f57;
	add.f32 	%f62, %f61, %f58;
	add.f32 	%f63, %f62, %f59;
	add.f32 	%f98, %f63, %f60;
$L__BB2_12:
	add.s32 	%r15, %r14, %r6;
	setp.ge.s32 	%p7, %r15, %r17;
	@%p7 bra 	$L__BB2_14;
	shr.s32 	%r29, %r15, 2;
	mul.wide.s32 	%rd16, %r29, 16;
	add.s64 	%rd17, %rd1, %rd16;
	ld.global.v4.f32 	{%f64, %f65, %f66, %f67}, [%rd17];
	add.f32 	%f68, %f98, %f64;
	add.f32 	%f69, %f68, %f65;
	add.f32 	%f70, %f69, %f66;
	add.f32 	%f98, %f70, %f67;
$L__BB2_14:
	add.s32 	%r16, %r8, %r14;
	setp.ge.s32 	%p8, %r16, %r17;
	@%p8 bra 	$L__BB2_16;
	shr.s32 	%r30, %r16, 2;
	mul.wide.s32 	%rd18, %r30, 16;
	add.s64 	%rd19, %rd1, %rd18;
	ld.global.v4.f32 	{%f71, %f72, %f73, %f74}, [%rd19];
	add.f32 	%f75, %f98, %f71;
	add.f32 	%f76, %f75, %f72;
	add.f32 	%f77, %f76, %f73;
	add.f32 	%f98, %f77, %f74;
$L__BB2_16:
	mov.b32 	%r31, %f98;
	shfl.sync.down.b32	%r32|%p9, %r31, 16, 31, -1;
	mov.b32 	%f78, %r32;
	add.f32 	%f79, %f98, %f78;
	mov.b32 	%r33, %f79;
	shfl.sync.down.b32	%r34|%p10, %r33, 8, 31, -1;
	mov.b32 	%f80, %r34;
	add.f32 	%f81, %f79, %f80;
	mov.b32 	%r35, %f81;
	shfl.sync.down.b32	%r36|%p11, %r35, 4, 31, -1;
	mov.b32 	%f82, %r36;
	add.f32 	%f83, %f81, %f82;
	mov.b32 	%r37, %f83;
	shfl.sync.down.b32	%r38|%p12, %r37, 2, 31, -1;
	mov.b32 	%f84, %r38;
	add.f32 	%f85, %f83, %f84;
	mov.b32 	%r39, %f85;
	shfl.sync.down.b32	%r40|%p13, %r39, 1, 31, -1;
	mov.b32 	%f86, %r40;
	add.f32 	%f17, %f85, %f86;
	and.b32  	%r41, %r1, 31;
	setp.ne.s32 	%p14, %r41, 0;
	@%p14 bra 	$L__BB2_18;
	shr.u32 	%r42, %r1, 3;
	mov.u32 	%r43, _ZZ30warpShuffleReductionVectorizedILj512EEvPfS0_iE11warpResults;
	add.s32 	%r44, %r43, %r42;
	st.shared.f32 	[%r44], %f17;
$L__BB2_18:
	bar.sync 	0;
	setp.gt.u32 	%p15, %r1, 31;
	@%p15 bra 	$L__BB2_23;
	shr.u32 	%r45, %r3, 5;
	setp.ge.u32 	%p16, %r1, %r45;
	mov.f32 	%f105, 0f00000000;
	@%p16 bra 	$L__BB2_21;
	mov.u32 	%r47, _ZZ30warpShuffleReductionVectorizedILj512EEvPfS0_iE11warpResults;
	add.s32 	%r48, %r47, %r19;
	ld.shared.f32 	%f105, [%r48];
$L__BB2_21:
	mov.b32 	%r49, %f105;
	shfl.sync.down.b32	%r50|%p17, %r49, 16, 31, -1;
	mov.b32 	%f88, %r50;
	add.f32 	%f89, %f105, %f88;
	mov.b32 	%r51, %f89;
	shfl.sync.down.b32	%r52|%p18, %r51, 8, 31, -1;
	mov.b32 	%f90, %r52;
	add.f32 	%f91, %f89, %f90;
	mov.b32 	%r53, %f91;
	shfl.sync.down.b32	%r54|%p19, %r53, 4, 31, -1;
	mov.b32 	%f92, %r54;
	add.f32 	%f93, %f91, %f92;
	mov.b32 	%r55, %f93;
	shfl.sync.down.b32	%r56|%p20, %r55, 2, 31, -1;
	mov.b32 	%f94, %r56;
	add.f32 	%f95, %f93, %f94;
	mov.b32 	%r57, %f95;
	shfl.sync.down.b32	%r58|%p21, %r57, 1, 31, -1;
	mov.b32 	%f96, %r58;
	add.f32 	%f20, %f95, %f96;
	setp.ne.s32 	%p22, %r1, 0;
	@%p22 bra 	$L__BB2_23;
	cvta.to.global.u64 	%rd20, %rd2;
	mul.wide.u32 	%rd21, %r2, 4;
	add.s64 	%rd22, %rd20, %rd21;
	st.global.f32 	[%rd22], %f20;
$L__BB2_23:
	ret;

}
	// .globl	_ZN3cub18CUB_300001_SM_10006detail11EmptyKernelIvEEvv
.visible .entry _ZN3cub18CUB_300001_SM_10006detail11EmptyKernelIvEEvv()
{


	ret;

}


// ===== COMPILED SASS (sm_100) =====

	.target	sm_100

	.elftype	@"ET_EXEC"


//--------------------- .note.nv.tkinfo           --------------------------
	.section	.note.nv.tkinfo,"",@"SHT_NOTE"
	.sectionflags	@"SHF_NOTE_NV_TKINFO"
	.tkinfo
        /*0018*/ 	.word	0x00000002
        /*0030*/ 	.string	""
        /*0030*/ 	.string	"ptxas"
        /*0030*/ 	.string	"Cuda compilation tools, release 13.0, V13.0.88"
        /*0030*/ 	.string	"Build cuda_13.0.r13.0/compiler.36424714_0"
        /*0030*/ 	.string	"-arch sm_100 -m 64 "



//--------------------- .note.nv.cuinfo           --------------------------
	.section	.note.nv.cuinfo,"",@"SHT_NOTE"
	.sectionflags	@"SHF_NOTE_NV_CUINFO"
        /*0018*/ 	.short	0x0002
        /*001a*/ 	.short	0x0064
        /*001c*/ 	.short	0x0082
	.zero		2


//--------------------- .nv.info                  --------------------------
	.section	.nv.info,"",@"SHT_CUDA_INFO"
	.align	4


	//----- nvinfo : EIATTR_REGCOUNT
	.align		4
        /*0000*/ 	.byte	0x04, 0x2f
        /*0002*/ 	.short	(.L_41 - .L_40)
	.align		4
.L_40:
        /*0004*/ 	.word	index@(_Z14finalReductionPfS_i)
        /*0008*/ 	.word	0x00000020


	//----- nvinfo : EIATTR_FRAME_SIZE
	.align		4
.L_41:
        /*000c*/ 	.byte	0x04, 0x11
        /*000e*/ 	.short	(.L_43 - .L_42)
	.align		4
.L_42:
        /*0010*/ 	.word	index@(_Z14finalReductionPfS_i)
        /*0014*/ 	.word	0x00000000


	//----- nvinfo : EIATTR_REGCOUNT
	.align		4
.L_43:
        /*0018*/ 	.byte	0x04, 0x2f
        /*001a*/ 	.short	(.L_45 - .L_44)
	.align		4
.L_44:
        /*001c*/ 	.word	index@(_Z20warpShuffleReductionILj512EEvPfS0_i)
        /*0020*/ 	.word	0x0000000e


	//----- nvinfo : EIATTR_FRAME_SIZE
	.align		4
.L_45:
        /*0024*/ 	.byte	0x04, 0x11
        /*0026*/ 	.short	(.L_47 - .L_46)
	.align		4
.L_46:
        /*0028*/ 	.word	index@(_Z20warpShuffleReductionILj512EEvPfS0_i)
        /*002c*/ 	.word	0x00000000


	//----- nvinfo : EIATTR_REGCOUNT
	.align		4
.L_47:
        /*0030*/ 	.byte	0x04, 0x2f
        /*0032*/ 	.short	(.L_49 - .L_48)
	.align		4
.L_48:
        /*0034*/ 	.word	index@(_Z30warpShuffleReductionVectorizedILj512EEvPfS0_i)
        /*0038*/ 	.word	0x0000001f


	//----- nvinfo : EIATTR_FRAME_SIZE
	.align		4
.L_49:
        /*003c*/ 	.byte	0x04, 0x11
        /*003e*/ 	.short	(.L_51 - .L_50)
	.align		4
.L_50:
        /*0040*/ 	.word	index@(_Z30warpShuffleReductionVectorizedILj512EEvPfS0_i)
        /*0044*/ 	.word	0x00000000


	//----- nvinfo : EIATTR_REGCOUNT
	.align		4
.L_51:
        /*0048*/ 	.byte	0x04, 0x2f
        /*004a*/ 	.short	(.L_53 - .L_52)
	.align		4
.L_52:
        /*004c*/ 	.word	index@(_ZN3cub18CUB_300001_SM_10006detail11EmptyKernelIvEEvv)
        /*0050*/ 	.word	0x00000004


	//----- nvinfo : EIATTR_FRAME_SIZE
	.align		4
.L_53:
        /*0054*/ 	.byte	0x04, 0x11
        /*0056*/ 	.short	(.L_55 - .L_54)
	.align		4
.L_54:
        /*0058*/ 	.word	index@(_ZN3cub18CUB_300001_SM_10006detail11EmptyKernelIvEEvv)
        /*005c*/ 	.word	0x00000000


	//----- nvinfo : EIATTR_MIN_STACK_SIZE
	.align		4
.L_55:
        /*0060*/ 	.byte	0x04, 0x12
        /*0062*/ 	.short	(.L_57 - .L_56)
	.align		4
.L_56:
        /*0064*/ 	.word	index@(_ZN3cub18CUB_300001_SM_10006detail11EmptyKernelIvEEvv)
        /*0068*/ 	.word	0x00000000


	//----- nvinfo : EIATTR_MIN_STACK_SIZE
	.align		4
.L_57:
        /*006c*/ 	.byte	0x04, 0x12
        /*006e*/ 	.short	(.L_59 - .L_58)
	.align		4
.L_58:
        /*0070*/ 	.word	index@(_Z30warpShuffleReductionVectorizedILj512EEvPfS0_i)
        /*0074*/ 	.word	0x00000000


	//----- nvinfo : EIATTR_MIN_STACK_SIZE
	.align		4
.L_59:
        /*0078*/ 	.byte	0x04, 0x12
        /*007a*/ 	.short	(.L_61 - .L_60)
	.align		4
.L_60:
        /*007c*/ 	.word	index@(_Z20warpShuffleReductionILj512EEvPfS0_i)
        /*0080*/ 	.word	0x00000000


	//----- nvinfo : EIATTR_MIN_STACK_SIZE
	.align		4
.L_61:
        /*0084*/ 	.byte	0x04, 0x12
        /*0086*/ 	.short	(.L_63 - .L_62)
	.align		4
.L_62:
        /*0088*/ 	.word	index@(_Z14finalReductionPfS_i)
        /*008c*/ 	.word	0x00000000
.L_63:


//--------------------- .nv.compat                --------------------------
	.section	.nv.compat,"",@"SHT_CUDA_COMPAT_INFO"
	.align	4
        /*0000*/ 	.byte	0x02, 0x09, 0x00, 0x00, 0x02, 0x02, 0x01, 0x00, 0x02, 0x05, 0x05, 0x00, 0x03, 0x07, 0x01, 0x01
        /*0010*/ 	.byte	0x02, 0x03, 0x00, 0x00, 0x02, 0x06, 0x01, 0x00, 0x04, 0x0b, 0x08, 0x00, 0x09, 0x00, 0x00, 0x00
        /*0020*/ 	.byte	0x00, 0x00, 0x00, 0x00


//--------------------- .nv.info._ZN3cub18CUB_300001_SM_10006detail11EmptyKernelIvEEvv --------------------------
	.section	.nv.info._ZN3cub18CUB_300001_SM_10006detail11EmptyKernelIvEEvv,"",@"SHT_CUDA_INFO"
	.sectionflags	@""
	.align	4


	//----- nvinfo : EIATTR_CUDA_API_VERSION
	.align		4
        /*0000*/ 	.byte	0x04, 0x37
        /*0002*/ 	.short	(.L_65 - .L_64)
.L_64:
        /*0004*/ 	.word	0x00000082


	//----- nvinfo : EIATTR_SPARSE_MMA_MASK
	.align		4
.L_65:
        /*0008*/ 	.byte	0x03, 0x50
        /*000a*/ 	.short	0x0000


	//----- nvinfo : EIATTR_MAXREG_COUNT
	.align		4
        /*000c*/ 	.byte	0x03, 0x1b
        /*000e*/ 	.short	0x00ff


	//----- nvinfo : EIATTR_MERCURY_ISA_VERSION
	.align		4
        /*0010*/ 	.byte	0x03, 0x5f
        /*0012*/ 	.short	0x0101


	//----- nvinfo : EIATTR_VRC_CTA_INIT_COUNT
	.align		4
        /*0014*/ 	.byte	0x02, 0x4a
	.zero		1
	.zero		1


	//----- nvinfo : EIATTR_EXIT_INSTR_OFFSETS
	.align		4
        /*0018*/ 	.byte	0x04, 0x1c
        /*001a*/ 	.short	(.L_67 - .L_66)


	//   ....[0]....
.L_66:
        /*001c*/ 	.word	0x00000010


	//----- nvinfo : EIATTR_SW_WAR
	.align		4
.L_67:
        /*0020*/ 	.byte	0x04, 0x36
        /*0022*/ 	.short	(.L_69 - .L_68)
.L_68:
        /*0024*/ 	.word	0x00000008
.L_69:


//--------------------- .nv.info._Z30warpShuffleReductionVectorizedILj512EEvPfS0_i --------------------------
	.section	.nv.info._Z30warpShuffleReductionVectorizedILj512EEvPfS0_i,"",@"SHT_CUDA_INFO"
	.sectionflags	@""
	.align	4


	//----- nvinfo : EIATTR_CUDA_API_VERSION
	.align		4
        /*0000*/ 	.byte	0x04, 0x37
        /*0002*/ 	.short	(.L_71 - .L_70)
.L_70:
        /*0004*/ 	.word	0x00000082


	//----- nvinfo : EIATTR_KPARAM_INFO
	.align		4
.L_71:
        /*0008*/ 	.byte	0x04, 0x17
        /*000a*/ 	.short	(.L_73 - .L_72)
.L_72:
        /*000c*/ 	.word	0x00000000
        /*0010*/ 	.short	0x0002
        /*0012*/ 	.short	0x0010
        /*0014*/ 	.byte	0x00, 0xf0, 0x11, 0x00


	//----- nvinfo : EIATTR_KPARAM_INFO
	.align		4
.L_73:
        /*0018*/ 	.byte	0x04, 0x17
        /*001a*/ 	.short	(.L_75 - .L_74)
.L_74:
        /*001c*/ 	.word	0x00000000
        /*0020*/ 	.short	0x0001
        /*0022*/ 	.short	0x0008
        /*0024*/ 	.byte	0x00, 0xf5, 0x21, 0x00


	//----- nvinfo : EIATTR_KPARAM_INFO
	.align		4
.L_75:
        /*0028*/ 	.byte	0x04, 0x17
        /*002a*/ 	.short	(.L_77 - .L_76)
.L_76:
        /*002c*/ 	.word	0x00000000
        /*0030*/ 	.short	0x0000
        /*0032*/ 	.short	0x0000
        /*0034*/ 	.byte	0x00, 0xf5, 0x21, 0x00


	//----- nvinfo : EIATTR_SPARSE_MMA_MASK
	.align		4
.L_77:
        /*0038*/ 	.byte	0x03, 0x50
        /*003a*/ 	.short	0x0000


	//----- nvinfo : EIATTR_MAXREG_COUNT
	.align		4
        /*003c*/ 	.byte	0x03, 0x1b
        /*003e*/ 	.short	0x00ff


	//----- nvinfo : EIATTR_NUM_BARRIERS
	.align		4
        /*0040*/ 	.byte	0x02, 0x4c
        /*0042*/ 	.byte	0x01
	.zero		1


	//----- nvinfo : EIATTR_MERCURY_ISA_VERSION
	.align		4
        /*0044*/ 	.byte	0x03, 0x5f
        /*0046*/ 	.short	0x0101


	//----- nvinfo : EIATTR_COOP_GROUP_MASK_REGIDS
	.align		4
        /*0048*/ 	.byte	0x04, 0x29
        /*004a*/ 	.short	(.L_79 - .L_78)


	//   ....[0]....
.L_78:
        /*004c*/ 	.word	0xffffffff


	//   ....[1]....
        /*0050*/ 	.word	0xffffffff


	//   ....[2]....
        /*0054*/ 	.word	0xffffffff


	//   ....[3]....
        /*0058*/ 	.word	0xffffffff


	//   ....[4]....
        /*005c*/ 	.word	0xffffffff


	//   ....[5]....
        /*0060*/ 	.word	0xffffffff


	//   ....[6]....
        /*0064*/ 	.word	0xffffffff


	//   ....[7]....
        /*0068*/ 	.word	0xffffffff


	//   ....[8]....
        /*006c*/ 	.word	0xffffffff


	//   ....[9]....
        /*0070*/ 	.word	0xffffffff


	//----- nvinfo : EIATTR_COOP_GROUP_INSTR_OFFSETS
	.align		4
.L_79:
        /*0074*/ 	.byte	0x04, 0x28
        /*0076*/ 	.short	(.L_81 - .L_80)


	//   ....[0]....
.L_80:
        /*0078*/ 	.word	0x000005d0


	//   ....[1]....
        /*007c*/ 	.word	0x000005f0


	//   ....[2]....
        /*0080*/ 	.word	0x00000610


	//   ....[3]....
        /*0084*/ 	.word	0x00000640


	//   ....[4]....
        /*0088*/ 	.word	0x00000670


	//   ....[5]....
        /*008c*/ 	.word	0x00000790


	//   ....[6]....
        /*0090*/ 	.word	0x000007b0


	//   ....[7]....
        /*0094*/ 	.word	0x000007d0


	//   ....[8]....
        /*0098*/ 	.word	0x000007f0


	//   ....[9]....
        /*009c*/ 	.word	0x00000810


	//----- nvinfo : EIATTR_VRC_CTA_INIT_COUNT
	.align		4
.L_81:
        /*00a0*/ 	.byte	0x02, 0x4a
	.zero		1
	.zero		1


	//----- nvinfo : EIATTR_EXIT_INSTR_OFFSETS
	.align		4
        /*00a4*/ 	.byte	0x04, 0x1c
        /*00a6*/ 	.short	(.L_83 - .L_82)


	//   ....[0]....
.L_82:
        /*00a8*/ 	.word	0x000006f0


	//   ....[1]....
        /*00ac*/ 	.word	0x00000820


	//   ....[2]....
        /*00b0*/ 	.word	0x00000870


	//----- nvinfo : EIATTR_CBANK_PARAM_SIZE
	.align		4
.L_83:
        /*00b4*/ 	.byte	0x03, 0x19
        /*00b6*/ 	.short	0x0014


	//----- nvinfo : EIATTR_PARAM_CBANK
	.align		4
        /*00b8*/ 	.byte	0x04, 0x0a
        /*00ba*/ 	.short	(.L_85 - .L_84)
	.align		4
.L_84:
        /*00bc*/ 	.word	index@(.nv.constant0._Z30warpShuffleReductionVectorizedILj512EEvPfS0_i)
        /*00c0*/ 	.short	0x0380
        /*00c2*/ 	.short	0x0014


	//----- nvinfo : EIATTR_SW_WAR
	.align		4
.L_85:
        /*00c4*/ 	.byte	0x04, 0x36
        /*00c6*/ 	.short	(.L_87 - .L_86)
.L_86:
        /*00c8*/ 	.word	0x00000008
.L_87:


//--------------------- .nv.info._Z20warpShuffleReductionILj512EEvPfS0_i --------------------------
	.section	.nv.info._Z20warpShuffleReductionILj512EEvPfS0_i,"",@"SHT_CUDA_INFO"
	.sectionflags	@""
	.align	4


	//----- nvinfo : EIATTR_CUDA_API_VERSION
	.align		4
        /*0000*/ 	.byte	0x04, 0x37
        /*0002*/ 	.short	(.L_89 - .L_88)
.L_88:
        /*0004*/ 	.word	0x00000082


	//----- nvinfo : EIATTR_KPARAM_INFO
	.align		4
.L_89:
        /*0008*/ 	.byte	0x04, 0x17
        /*000a*/ 	.short	(.L_91 - .L_90)
.L_90:
        /*000c*/ 	.word	0x00000000
        /*0010*/ 	.short	0x0002
        /*0012*/ 	.short	0x0010
        /*0014*/ 	.byte	0x00, 0xf0, 0x11, 0x00


	//----- nvinfo : EIATTR_KPARAM_INFO
	.align		4
.L_91:
        /*0018*/ 	.byte	0x04, 0x17
        /*001a*/ 	.short	(.L_93 - .L_92)
.L_92:
        /*001c*/ 	.word	0x00000000
        /*0020*/ 	.short	0x0001
        /*0022*/ 	.short	0x0008
        /*0024*/ 	.byte	0x00, 0xf5, 0x21, 0x00


	//----- nvinfo : EIATTR_KPARAM_INFO
	.align		4
.L_93:
        /*0028*/ 	.byte	0x04, 0x17
        /*002a*/ 	.short	(.L_95 - .L_94)
.L_94:
        /*002c*/ 	.word	0x00000000
        /*0030*/ 	.short	0x0000
        /*0032*/ 	.short	0x0000
        /*0034*/ 	.byte	0x00, 0xf5, 0x21, 0x00


	//----- nvinfo : EIATTR_SPARSE_MMA_MASK
	.align		4
.L_95:
        /*0038*/ 	.byte	0x03, 0x50
        /*003a*/ 	.short	0x0000


	//----- nvinfo : EIATTR_MAXREG_COUNT
	.align		4
        /*003c*/ 	.byte	0x03, 0x1b
        /*003e*/ 	.short	0x00ff


	//----- nvinfo : EIATTR_NUM_BARRIERS
	.align		4
        /*0040*/ 	.byte	0x02, 0x4c
        /*0042*/ 	.byte	0x01
	.zero		1


	//----- nvinfo : EIATTR_MERCURY_ISA_VERSION
	.align		4
        /*0044*/ 	.byte	0x03, 0x5f
        /*0046*/ 	.short	0x0101


	//----- nvinfo : EIATTR_COOP_GROUP_MASK_REGIDS
	.align		4
        /*0048*/ 	.byte	0x04, 0x29
        /*004a*/ 	.short	(.L_97 - .L_96)


	//   ....[0]....
.L_96:
        /*004c*/ 	.word	0xffffffff


	//   ....[1]....
        /*0050*/ 	.word	0xffffffff


	//   ....[2]....
        /*0054*/ 	.word	0xffffffff


	//   ....[3]....
        /*0058*/ 	.word	0xffffffff


	//   ....[4]....
        /*005c*/ 	.word	0xffffffff


	//   ....[5]....
        /*0060*/ 	.word	0xffffffff


	//   ....[6]....
        /*0064*/ 	.word	0xffffffff


	//   ....[7]....
        /*0068*/ 	.word	0xffffffff


	//   ....[8]....
        /*006c*/ 	.word	0xffffffff


	//   ....[9]....
        /*0070*/ 	.word	0xffffffff


	//----- nvinfo : EIATTR_COOP_GROUP_INSTR_OFFSETS
	.align		4
.L_97:
        /*0074*/ 	.byte	0x04, 0x28
        /*0076*/ 	.short	(.L_99 - .L_98)


	//   ....[0]....
.L_98:
        /*0078*/ 	.word	0x000000f0


	//   ....[1]....
        /*007c*/ 	.word	0x00000120


	//   ....[2]....
        /*0080*/ 	.word	0x00000160


	//   ....[3]....
        /*0084*/ 	.word	0x00000180


	//   ....[4]....
        /*0088*/ 	.word	0x000001a0


	//   ....[5]....
        /*008c*/ 	.word	0x00000280


	//   ....[6]....
        /*0090*/ 	.word	0x000002a0


	//   ....[7]....
        /*0094*/ 	.word	0x000002c0


	//   ....[8]....
        /*0098*/ 	.word	0x000002e0


	//   ....[9]....
        /*009c*/ 	.word	0x00000300


	//----- nvinfo : EIATTR_VRC_CTA_INIT_COUNT
	.align		4
.L_99:
        /*00a0*/ 	.byte	0x02, 0x4a
	.zero		1
	.zero		1


	//----- nvinfo : EIATTR_EXIT_INSTR_OFFSETS
	.align		4
        /*00a4*/ 	.byte	0x04, 0x1c
        /*00a6*/ 	.short	(.L_101 - .L_100)


	//   ....[0]....
.L_100:
        /*00a8*/ 	.word	0x000001e0


	//   ....[1]....
        /*00ac*/ 	.word	0x00000310


	//   ....[2]....
        /*00b0*/ 	.word	0x00000360


	//----- nvinfo : EIATTR_CBANK_PARAM_SIZE
	.align		4
.L_101:
        /*00b4*/ 	.byte	0x03, 0x19
        /*00b6*/ 	.short	0x0014


	//----- nvinfo : EIATTR_PARAM_CBANK
	.align		4
        /*00b8*/ 	.byte	0x04, 0x0a
        /*00ba*/ 	.short	(.L_103 - .L_102)
	.align		4
.L_102:
        /*00bc*/ 	.word	index@(.nv.constant0._Z20warpShuffleReductionILj512EEvPfS0_i)
        /*00c0*/ 	.short	0x0380
        /*00c2*/ 	.short	0x0014


	//----- nvinfo : EIATTR_SW_WAR
	.align		4
.L_103:
        /*00c4*/ 	.byte	0x04, 0x36
        /*00c6*/ 	.short	(.L_105 - .L_104)
.L_104:
        /*00c8*/ 	.word	0x00000008
.L_105:


//--------------------- .nv.info._Z14finalReductionPfS_i --------------------------
	.section	.nv.info._Z14finalReductionPfS_i,"",@"SHT_CUDA_INFO"
	.sectionflags	@""
	.align	4


	//----- nvinfo : EIATTR_CUDA_API_VERSION
	.align		4
        /*0000*/ 	.byte	0x04, 0x37
        /*0002*/ 	.short	(.L_107 - .L_106)
.L_106:
        /*0004*/ 	.word	0x00000082


	//----- nvinfo : EIATTR_KPARAM_INFO
	.align		4
.L_107:
        /*0008*/ 	.byte	0x04, 0x17
        /*000a*/ 	.short	(.L_109 - .L_108)
.L_108:
        /*000c*/ 	.word	0x00000000
        /*0010*/ 	.short	0x0002
        /*0012*/ 	.short	0x0010
        /*0014*/ 	.byte	0x00, 0xf0, 0x11, 0x00


	//----- nvinfo : EIATTR_KPARAM_INFO
	.align		4
.L_109:
        /*0018*/ 	.byte	0x04, 0x17
        /*001a*/ 	.short	(.L_111 - .L_110)
.L_110:
        /*001c*/ 	.word	0x00000000
        /*0020*/ 	.short	0x0001
        /*0022*/ 	.short	0x0008
        /*0024*/ 	.byte	0x00, 0xf5, 0x21, 0x00


	//----- nvinfo : EIATTR_KPARAM_INFO
	.align		4
.L_111:
        /*0028*/ 	.byte	0x04, 0x17
        /*002a*/ 	.short	(.L_113 - .L_112)
.L_112:
        /*002c*/ 	.word	0x00000000
        /*0030*/ 	.short	0x0000
        /*0032*/ 	.short	0x0000
        /*0034*/ 	.byte	0x00, 0xf5, 0x21, 0x00


	//----- nvinfo : EIATTR_SPARSE_MMA_MASK
	.align		4
.L_113:
        /*0038*/ 	.byte	0x03, 0x50
        /*003a*/ 	.short	0x0000


	//----- nvinfo : EIATTR_MAXREG_COUNT
	.align		4
        /*003c*/ 	.byte	0x03, 0x1b
        /*003e*/ 	.short	0x00ff


	//----- nvinfo : EIATTR_MERCURY_ISA_VERSION
	.align		4
        /*0040*/ 	.byte	0x03, 0x5f
        /*0042*/ 	.short	0x0101


	//----- nvinfo : EIATTR_COOP_GROUP_MASK_REGIDS
	.align		4
        /*0044*/ 	.byte	0x04, 0x29
        /*0046*/ 	.short	(.L_115 - .L_114)


	//   ....[0]....
.L_114:
        /*0048*/ 	.word	0xffffffff


	//   ....[1]....
        /*004c*/ 	.word	0xffffffff


	//   ....[2]....
        /*0050*/ 	.word	0xffffffff


	//   ....[3]....
        /*0054*/ 	.word	0xffffffff


	//   ....[4]....
        /*0058*/ 	.word	0xffffffff


	//----- nvinfo : EIATTR_COOP_GROUP_INSTR_OFFSETS
	.align		4
.L_115:
        /*005c*/ 	.byte	0x04, 0x28
        /*005e*/ 	.short	(.L_117 - .L_116)


	//   ....[0]....
.L_116:
        /*0060*/ 	.word	0x000006d0


	//   ....[1]....
        /*0064*/ 	.word	0x00000700


	//   ....[2]....
        /*0068*/ 	.word	0x00000720


	//   ....[3]....
        /*006c*/ 	.word	0x00000740


	//   ....[4]....
        /*0070*/ 	.word	0x00000760


	//----- nvinfo : EIATTR_VRC_CTA_INIT_COUNT
	.align		4
.L_117:
        /*0074*/ 	.byte	0x02, 0x4a
	.zero		1
	.zero		1


	//----- nvinfo : EIATTR_EXIT_INSTR_OFFSETS
	.align		4
        /*0078*/ 	.byte	0x04, 0x1c
        /*007a*/ 	.short	(.L_119 - .L_118)


	//   ....[0]....
.L_118:
        /*007c*/ 	.word	0x00000770


	//   ....[1]....
        /*0080*/ 	.word	0x000007b0


	//----- nvinfo : EIATTR_CRS_STACK_SIZE
	.align		4
.L_119:
        /*0084*/ 	.byte	0x04, 0x1e
        /*0086*/ 	.short	(.L_121 - .L_120)
.L_120:
        /*0088*/ 	.word	0x00000000


	//----- nvinfo : EIATTR_CBANK_PARAM_SIZE
	.align		4
.L_121:
        /*008c*/ 	.byte	0x03, 0x19
        /*008e*/ 	.short	0x0014


	//----- nvinfo : EIATTR_PARAM_CBANK
	.align		4
        /*0090*/ 	.byte	0x04, 0x0a
        /*0092*/ 	.short	(.L_123 - .L_122)
	.align		4
.L_122:
        /*0094*/ 	.word	index@(.nv.constant0._Z14finalReductionPfS_i)
        /*0098*/ 	.short	0x0380
        /*009a*/ 	.short	0x0014


	//----- nvinfo : EIATTR_SW_WAR
	.align		4
.L_123:
        /*009c*/ 	.byte	0x04, 0x36
        /*009e*/ 	.short	(.L_125 - .L_124)
.L_124:
        /*00a0*/ 	.word	0x00000008
.L_125:


//--------------------- .nv.callgraph             --------------------------
	.section	.nv.callgraph,"",@"SHT_CUDA_CALLGRAPH"
	.align	4
	.sectionentsize	8
	.align		4
        /*0000*/ 	.word	0x00000000
	.align		4
        /*0004*/ 	.word	0xffffffff
	.align		4
        /*0008*/ 	.word	0x00000000
	.align		4
        /*000c*/ 	.word	0xfffffffe
	.align		4
        /*0010*/ 	.word	0x00000000
	.align		4
        /*0014*/ 	.word	0xfffffffd
	.align		4
        /*0018*/ 	.word	0x00000000
	.align		4
        /*001c*/ 	.word	0xfffffffc


//--------------------- .nv.constant4             --------------------------
	.section	.nv.constant4,"a",@progbits
	.align	8
	.align		8
.nv.constant4:
        /*0000*/ 	.dword	_ZN34_INTERNAL_3365bd36_4_k_cu_6f62384d4cuda3std3__45__cpo5beginE
	.align		8
        /*0008*/ 	.dword	_ZN34_INTERNAL_3365bd36_4_k_cu_6f62384d4cuda3std3__45__cpo3endE
	.align		8
        /*0010*/ 	.dword	_ZN34_INTERNAL_3365bd36_4_k_cu_6f62384d4cuda3std3__45__cpo6cbeginE
	.align		8
        /*0018*/ 	.dword	_ZN34_INTERNAL_3365bd36_4_k_cu_6f62384d4cuda3std3__45__cpo4cendE
	.align		8
        /*0020*/ 	.dword	_ZN34_INTERNAL_3365bd36_4_k_cu_6f62384d4cuda3std3__45__cpo6rbeginE
	.align		8
        /*0028*/ 	.dword	_ZN34_INTERNAL_3365bd36_4_k_cu_6f62384d4cuda3std3__45__cpo4rendE
	.align		8
        /*0030*/ 	.dword	_ZN34_INTERNAL_3365bd36_4_k_cu_6f62384d4cuda3std3__45__cpo7crbeginE
	.align		8
        /*0038*/ 	.dword	_ZN34_INTERNAL_3365bd36_4_k_cu_6f62384d4cuda3std3__45__cpo5crendE
	.align		8
        /*0040*/ 	.dword	_ZN34_INTERNAL_3365bd36_4_k_cu_6f62384d4cuda3std3__436_GLOBAL__N__3365bd36_4_k_cu_6f62384d6ignoreE
	.align		8
        /*0048*/ 	.dword	_ZN34_INTERNAL_3365bd36_4_k_cu_6f62384d4cuda3std3__419piecewise_constructE
	.align		8
        /*0050*/ 	.dword	_ZN34_INTERNAL_3365bd36_4_k_cu_6f62384d4cuda3std3__48in_placeE
	.align		8
        /*0058*/ 	.dword	_ZN34_INTERNAL_3365bd36_4_k_cu_6f62384d4cuda3std3__420unreachable_sentinelE
	.align		8
        /*0060*/ 	.dword	_ZN34_INTERNAL_3365bd36_4_k_cu_6f62384d4cuda3std3__47nulloptE
	.align		8
        /*0068*/ 	.dword	_ZN34_INTERNAL_3365bd36_4_k_cu_6f62384d4cuda3std3__48unexpectE
	.align		8
        /*0070*/ 	.dword	_ZN34_INTERNAL_3365bd36_4_k_cu_6f62384d4cuda3std6ranges3__45__cpo4swapE
	.align		8
        /*0078*/ 	.dword	_ZN34_INTERNAL_3365bd36_4_k_cu_6f62384d4cuda3std6ranges3__45__cpo9iter_moveE
	.align		8
        /*0080*/ 	.dword	_ZN34_INTERNAL_3365bd36_4_k_cu_6f62384d4cuda3std6ranges3__45__cpo5beginE
	.align		8
        /*0088*/ 	.dword	_ZN34_INTERNAL_3365bd36_4_k_cu_6f62384d4cuda3std6ranges3__45__cpo3endE
	.align		8
        /*0090*/ 	.dword	_ZN34_INTERNAL_3365bd36_4_k_cu_6f62384d4cuda3std6ranges3__45__cpo6cbeginE
	.align		8
        /*0098*/ 	.dword	_ZN34_INTERNAL_3365bd36_4_k_cu_6f62384d4cuda3std6ranges3__45__cpo4cendE
	.align		8
        /*00a0*/ 	.dword	_ZN34_INTERNAL_3365bd36_4_k_cu_6f62384d4cuda3std6ranges3__45__cpo7advanceE
	.align		8
        /*00a8*/ 	.dword	_ZN34_INTERNAL_3365bd36_4_k_cu_6f62384d4cuda3std6ranges3__45__cpo9iter_swapE
	.align		8
        /*00b0*/ 	.dword	_ZN34_INTERNAL_3365bd36_4_k_cu_6f62384d4cuda3std6ranges3__45__cpo4nextE
	.align		8
        /*00b8*/ 	.dword	_ZN34_INTERNAL_3365bd36_4_k_cu_6f62384d4cuda3std6ranges3__45__cpo4prevE
	.align		8
        /*00c0*/ 	.dword	_ZN34_INTERNAL_3365bd36_4_k_cu_6f62384d4cuda3std6ranges3__45__cpo4dataE
	.align		8
        /*00c8*/ 	.dword	_ZN34_INTERNAL_3365bd36_4_k_cu_6f62384d4cuda3std6ranges3__45__cpo5cdataE
	.align		8
        /*00d0*/ 	.dword	_ZN34_INTERNAL_3365bd36_4_k_cu_6f62384d4cuda3std6ranges3__45__cpo4sizeE
	.align		8
        /*00d8*/ 	.dword	_ZN34_INTERNAL_3365bd36_4_k_cu_6f62384d4cuda3std6ranges3__45__cpo5ssizeE
	.align		8
        /*00e0*/ 	.dword	_ZN34_INTERNAL_3365bd36_4_k_cu_6f62384d4cuda3std6ranges3__45__cpo8distanceE
	.align		8
        /*00e8*/ 	.dword	_ZN34_INTERNAL_3365bd36_4_k_cu_6f62384d6thrust24THRUST_300001_SM_1000_NS6system6detail10sequential3seqE
	.align		8
        /*00f0*/ 	.dword	_ZN34_INTERNAL_3365bd36_4_k_cu_6f62384d6thrust24THRUST_300001_SM_1000_NS12placeholders2_1E
	.align		8
        /*00f8*/ 	.dword	_ZN34_INTERNAL_3365bd36_4_k_cu_6f62384d6thrust24THRUST_300001_SM_1000_NS12placeholders2_2E
	.align		8
        /*0100*/ 	.dword	_ZN34_INTERNAL_3365bd36_4_k_cu_6f62384d6thrust24THRUST_300001_SM_1000_NS12placeholders2_3E
	.align		8
        /*0108*/ 	.dword	_ZN34_INTERNAL_3365bd36_4_k_cu_6f62384d6thrust24THRUST_300001_SM_1000_NS12placeholders2_4E
	.align		8
        /*0110*/ 	.dword	_ZN34_INTERNAL_3365bd36_4_k_cu_6f62384d6thrust24THRUST_300001_SM_1000_NS12placeholders2_5E
	.align		8
        /*0118*/ 	.dword	_ZN34_INTERNAL_3365bd36_4_k_cu_6f62384d6thrust24THRUST_300001_SM_1000_NS12placeholders2_6E
	.align		8
        /*0120*/ 	.dword	_ZN34_INTERNAL_3365bd36_4_k_cu_6f62384d6thrust24THRUST_300001_SM_1000_NS12placeholders2_7E
	.align		8
        /*0128*/ 	.dword	_ZN34_INTERNAL_3365bd36_4_k_cu_6f62384d6thrust24THRUST_300001_SM_1000_NS12placeholders2_8E
	.align		8
        /*0130*/ 	.dword	_ZN34_INTERNAL_3365bd36_4_k_cu_6f62384d6thrust24THRUST_300001_SM_1000_NS12placeholders2_9E
	.align		8
        /*0138*/ 	.dword	_ZN34_INTERNAL_3365bd36_4_k_cu_6f62384d6thrust24THRUST_300001_SM_1000_NS12placeholders3_10E


//--------------------- .text._ZN3cub18CUB_300001_SM_10006detail11EmptyKernelIvEEvv --------------------------
	.section	.text._ZN3cub18CUB_300001_SM_10006detail11EmptyKernelIvEEvv,"ax",@progbits
	.align	128
        .global         _ZN3cub18CUB_300001_SM_10006detail11EmptyKernelIvEEvv
        .type           _ZN3cub18CUB_300001_SM_10006detail11EmptyKernelIvEEvv,@function
        .size           _ZN3cub18CUB_300001_SM_10006detail11EmptyKernelIvEEvv,(.L_x_12 - _ZN3cub18CUB_300001_SM_10006detail11EmptyKernelIvEEvv)
        .other          _ZN3cub18CUB_300001_SM_10006detail11EmptyKernelIvEEvv,@"STO_CUDA_ENTRY STV_DEFAULT"
_ZN3cub18CUB_300001_SM_10006detail11EmptyKernelIvEEvv:
.text._ZN3cub18CUB_300001_SM_10006detail11EmptyKernelIvEEvv:
[----:B------:R-:W-:Y:S01]  /*0000*/  LDC R1, c[0x0][0x37c] ;  /* 0x0000df00ff017b82 */ /* 0x000fe20000000800 */
[----:B------:R-:W-:Y:S05]  /*0010*/  EXIT ;  /* 0x000000000000794d */ /* 0x000fea0003800000 */
.L_x_0:
[----:B------:R-:W-:-:S00]  /*0020*/  BRA `(.L_x_0) ;  /* 0xfffffffc00fc7947 */ /* 0x000fc0000383ffff */
[----:B------:R-:W-:-:S00]  /*0030*/  NOP ;  /* 0x0000000000007918 */ /* 0x000fc00000000000 */
        /* <DEDUP_REMOVED lines=12> */
.L_x_12:


//--------------------- .text._Z30warpShuffleReductionVectorizedILj512EEvPfS0_i --------------------------
	.section	.text._Z30warpShuffleReductionVectorizedILj512EEvPfS0_i,"ax",@progbits
	.align	128
        .global         _Z30warpShuffleReductionVectorizedILj512EEvPfS0_i
        .type           _Z30warpShuffleReductionVectorizedILj512EEvPfS0_i,@function
        .size           _Z30warpShuffleReductionVectorizedILj512EEvPfS0_i,(.L_x_13 - _Z30warpShuffleReductionVectorizedILj512EEvPfS0_i)
        .other          _Z30warpShuffleReductionVectorizedILj512EEvPfS0_i,@"STO_CUDA_ENTRY STV_DEFAULT"
_Z30warpShuffleReductionVectorizedILj512EEvPfS0_i:
.text._Z30warpShuffleReductionVectorizedILj512EEvPfS0_i:
[----:B------:R-:W-:Y:S01]  /*0000*/  LDC R1, c[0x0][0x37c] ;  /* 0x0000df00ff017b82 */ /* 0x000fe20000000800 */
[----:B------:R-:W0:Y:S07]  /*0010*/  S2R R0, SR_CTAID.X ;  /* 0x0000000000007919 */ /* 0x000e2e0000002500 */
[----:B------:R-:W0:Y:S01]  /*0020*/  LDC R2, c[0x0][0x360] ;  /* 0x0000d800ff027b82 */ /* 0x000e220000000800 */
[----:B------:R-:W1:Y:S01]  /*0030*/  LDCU UR6, c[0x0][0x390] ;  /* 0x00007200ff0677ac */ /* 0x000e620008000800 */
[----:B------:R-:W2:Y:S01]  /*0040*/  S2R R3, SR_TID.X ;  /* 0x0000000000037919 */ /* 0x000ea20000002100 */
[----:B------:R-:W3:Y:S01]  /*0050*/  LDCU.64 UR4, c[0x0][0x358] ;  /* 0x00006b00ff0477ac */ /* 0x000ee20008000a00 */
[----:B0-----:R-:W-:-:S05]  /*0060*/  IMAD R10, R0, R2, RZ ;  /* 0x00000002000a7224 */ /* 0x001fca00078e02ff */
[----:B------:R-:W-:-:S04]  /*0070*/  SHF.L.U32 R10, R10, 0x5, RZ ;  /* 0x000000050a0a7819 */ /* 0x000fc800000006ff */
[----:B--2---:R-:W-:-:S04]  /*0080*/  LEA R27, R3, R10, 0x2 ;  /* 0x0000000a031b7211 */ /* 0x004fc800078e10ff */
[----:B-1----:R-:W-:Y:S02]  /*0090*/  ISETP.GE.AND P5, PT, R27, UR6, PT ;  /* 0x000000061b007c0c */ /* 0x002fe4000bfa6270 */
[----:B------:R-:W-:-:S04]  /*00a0*/  LEA R4, R2, R27, 0x2 ;  /* 0x0000001b02047211 */ /* 0x000fc800078e10ff */
[----:B------:R-:W-:-:S07]  /*00b0*/  ISETP.GE.AND P4, PT, R4, UR6, PT ;  /* 0x0000000604007c0c */ /* 0x000fce000bf86270 */
[----:B------:R-:W0:Y:S01]  /*00c0*/  @!P5 LDC.64 R12, c[0x0][0x380] ;  /* 0x0000e000ff0cdb82 */ /* 0x000e220000000a00 */
[----:B------:R-:W-:-:S07]  /*00d0*/  @!P5 SHF.R.S32.HI R5, RZ, 0x2, R27 ;  /* 0x00000002ff05d819 */ /* 0x000fce000001141b */
[----:B------:R-:W1:Y:S01]  /*00e0*/  @!P4 LDC.64 R16, c[0x0][0x380] ;  /* 0x0000e000ff10cb82 */ /* 0x000e620000000a00 */
[----:B0-----:R-:W-:-:S06]  /*00f0*/  @!P5 IMAD.WIDE R12, R5, 0x10, R12 ;  /* 0x00000010050cd825 */ /* 0x001fcc00078e020c */
[----:B---3--:R-:W2:Y:S01]  /*0100*/  @!P5 LDG.E.128 R12, desc[UR4][R12.64] ;  /* 0x000000040c0cd981 */ /* 0x008ea2000c1e1d00 */
[----:B------:R-:W-:Y:S02]  /*0110*/  @!P4 SHF.R.S32.HI R5, RZ, 0x2, R4 ;  /* 0x00000002ff05c819 */ /* 0x000fe40000011404 */
[----:B------:R-:W-:-:S03]  /*0120*/  LEA R6, R2, R27, 0x3 ;  /* 0x0000001b02067211 */ /* 0x000fc600078e18ff */
[----:B-1----:R-:W-:Y:S01]  /*0130*/  @!P4 IMAD.WIDE R16, R5, 0x10, R16 ;  /* 0x000000100510c825 */ /* 0x002fe200078e0210 */
[----:B------:R-:W-:-:S05]  /*0140*/  ISETP.GE.AND P3, PT, R6, UR6, PT ;  /* 0x0000000606007c0c */ /* 0x000fca000bf66270 */
[----:B------:R-:W3:Y:S01]  /*0150*/  @!P4 LDG.E.128 R16, desc[UR4][R16.64] ;  /* 0x000000041010c981 */ /* 0x000ee2000c1e1d00 */
[----:B------:R-:W-:Y:S02]  /*0160*/  SHF.L.U32 R26, R2, 0x3, RZ ;  /* 0x00000003021a7819 */ /* 0x000fe400000006ff */
[----:B------:R-:W-:-:S04]  /*0170*/  IADD3 R11, PT, PT, R3, R2, RZ ;  /* 0x00000002030b7210 */ /* 0x000fc80007ffe0ff */
[----:B------:R-:W-:Y:S01]  /*0180*/  LEA R9, R11, R26, 0x2 ;  /* 0x0000001a0b097211 */ /* 0x000fe200078e10ff */
[----:B------:R-:W0:Y:S01]  /*0190*/  @!P3 LDC.64 R4, c[0x0][0x380] ;  /* 0x0000e000ff04bb82 */ /* 0x000e220000000a00 */
[----:B------:R-:W-:Y:S02]  /*01a0*/  LEA R27, R2, R27, 0x4 ;  /* 0x0000001b021b7211 */ /* 0x000fe400078e20ff */
[----:B------:R-:W-:Y:S02]  /*01b0*/  IADD3 R22, PT, PT, R10, R9, RZ ;  /* 0x000000090a167210 */ /* 0x000fe40007ffe0ff */
[----:B------:R-:W-:Y:S02]  /*01c0*/  @!P3 SHF.R.S32.HI R7, RZ, 0x2, R6 ;  /* 0x00000002ff07b819 */ /* 0x000fe40000011406 */
[----:B------:R-:W-:Y:S02]  /*01d0*/  ISETP.GE.AND P2, PT, R22, UR6, PT ;  /* 0x0000000616007c0c */ /* 0x000fe4000bf46270 */
[----:B------:R-:W-:-:S11]  /*01e0*/  ISETP.GE.AND P1, PT, R27, UR6, PT ;  /* 0x000000061b007c0c */ /* 0x000fd6000bf26270 */
[----:B------:R-:W1:Y:S01]  /*01f0*/  @!P2 LDC.64 R8, c[0x0][0x380] ;  /* 0x0000e000ff08ab82 */ /* 0x000e620000000a00 */
[----:B------:R-:W-:Y:S01]  /*0200*/  LEA R23, R2, R11, 0x2 ;  /* 0x0000000b02177211 */ /* 0x000fe200078e10ff */
[----:B0-----:R-:W-:-:S03]  /*0210*/  @!P3 IMAD.WIDE R4, R7, 0x10, R4 ;  /* 0x000000100704b825 */ /* 0x001fc600078e0204 */
[----:B------:R-:W-:-:S03]  /*0220*/  LEA R23, R23, R10, 0x2 ;  /* 0x0000000a17177211 */ /* 0x000fc600078e10ff */
[----:B------:R-:W0:Y:S01]  /*0230*/  @!P1 LDC.64 R20, c[0x0][0x380] ;  /* 0x0000e000ff149b82 */ /* 0x000e220000000a00 */
[----:B------:R-:W4:Y:S01]  /*0240*/  @!P3 LDG.E.128 R4, desc[UR4][R4.64] ;  /* 0x000000040404b981 */ /* 0x000f22000c1e1d00 */
[----:B------:R-:W-:Y:S01]  /*0250*/  ISETP.GE.AND P0, PT, R23, UR6, PT ;  /* 0x0000000617007c0c */ /* 0x000fe2000bf06270 */
[----:B------:R-:W-:Y:S01]  /*0260*/  HFMA2 R28, -RZ, RZ, 0, 0 ;  /* 0x00000000ff1c7431 */ /* 0x000fe200000001ff */
[----:B------:R-:W-:Y:S02]  /*0270*/  @!P2 SHF.R.S32.HI R11, RZ, 0x2, R22 ;  /* 0x00000002ff0ba819 */ /* 0x000fe40000011416 */
[----:B------:R-:W-:-:S03]  /*0280*/  LEA R22, R2, R23, 0x2 ;  /* 0x0000001702167211 */ /* 0x000fc600078e10ff */
[----:B-1----:R-:W-:-:S06]  /*0290*/  @!P2 IMAD.WIDE R8, R11, 0x10, R8 ;  /* 0x000000100b08a825 */ /* 0x002fcc00078e0208 */
[----:B------:R-:W1:Y:S01]  /*02a0*/  @!P0 LDC.64 R24, c[0x0][0x380] ;  /* 0x0000e000ff188b82 */ /* 0x000e620000000a00 */
[----:B------:R-:W5:Y:S01]  /*02b0*/  @!P2 LDG.E.128 R8, desc[UR4][R8.64] ;  /* 0x000000040808a981 */ /* 0x000f62000c1e1d00 */
[----:B------:R-:W-:Y:S02]  /*02c0*/  IADD3 R26, PT, PT, R26, R23, RZ ;  /* 0x000000171a1a7210 */ /* 0x000fe40007ffe0ff */
[----:B------:R-:W-:Y:S02]  /*02d0*/  @!P0 SHF.R.S32.HI R23, RZ, 0x2, R23 ;  /* 0x00000002ff178819 */ /* 0x000fe40000011417 */
[----:B------:R-:W-:Y:S01]  /*02e0*/  ISETP.GE.AND P6, PT, R26, UR6, PT ;  /* 0x000000061a007c0c */ /* 0x000fe2000bfc6270 */
[----:B--2---:R-:W-:-:S04]  /*02f0*/  @!P5 FADD R12, RZ, R12 ;  /* 0x0000000cff0cd221 */ /* 0x004fc80000000000 */
[----:B------:R-:W-:-:S04]  /*0300*/  @!P5 FADD R13, R13, R12 ;  /* 0x0000000c0d0dd221 */ /* 0x000fc80000000000 */
[----:B------:R-:W-:Y:S01]  /*0310*/  @!P5 FADD R14, R14, R13 ;  /* 0x0000000d0e0ed221 */ /* 0x000fe20000000000 */
[----:B------:R-:W-:-:S03]  /*0320*/  @!P1 SHF.R.S32.HI R13, RZ, 0x2, R27 ;  /* 0x00000002ff0d9819 */ /* 0x000fc6000001141b */
[----:B------:R-:W-:Y:S01]  /*0330*/  @!P5 FADD R28, R15, R14 ;  /* 0x0000000e0f1cd221 */ /* 0x000fe20000000000 */
[----:B------:R-:W-:Y:S01]  /*0340*/  ISETP.GE.AND P5, PT, R22, UR6, PT ;  /* 0x0000000616007c0c */ /* 0x000fe2000bfa6270 */
[----:B0-----:R-:W-:-:S04]  /*0350*/  @!P1 IMAD.WIDE R12, R13, 0x10, R20 ;  /* 0x000000100d0c9825 */ /* 0x001fc800078e0214 */
[----:B---3--:R-:W-:Y:S02]  /*0360*/  @!P4 FADD R16, R28, R16 ;  /* 0x000000101c10c221 */ /* 0x008fe40000000000 */
[----:B------:R-:W2:Y:S02]  /*0370*/  @!P1 LDG.E.128 R12, desc[UR4][R12.64] ;  /* 0x000000040c0c9981 */ /* 0x000ea4000c1e1d00 */
[----:B------:R-:W-:-:S04]  /*0380*/  @!P4 FADD R17, R17, R16 ;  /* 0x000000101111c221 */ /* 0x000fc80000000000 */
[----:B------:R-:W0:Y:S01]  /*0390*/  @!P5 LDC.64 R20, c[0x0][0x380] ;  /* 0x0000e000ff14db82 */ /* 0x000e220000000a00 */
[----:B------:R-:W-:Y:S01]  /*03a0*/  @!P4 FADD R18, R18, R17 ;  /* 0x000000111212c221 */ /* 0x000fe20000000000 */
[----:B-1----:R-:W-:-:S04]  /*03b0*/  @!P0 IMAD.WIDE R16, R23, 0x10, R24 ;  /* 0x0000001017108825 */ /* 0x002fc800078e0218 */
[----:B------:R-:W-:Y:S02]  /*03c0*/  @!P4 FADD R28, R19, R18 ;  /* 0x00000012131cc221 */ /* 0x000fe40000000000 */
[----:B------:R-:W3:Y:S01]  /*03d0*/  @!P0 LDG.E.128 R16, desc[UR4][R16.64] ;  /* 0x0000000410108981 */ /* 0x000ee2000c1e1d00 */
[----:B------:R-:W1:Y:S01]  /*03e0*/  @!P6 LDC.64 R24, c[0x0][0x380] ;  /* 0x0000e000ff18eb82 */ /* 0x000e620000000a00 */
[----:B------:R-:W-:Y:S02]  /*03f0*/  @!P5 SHF.R.S32.HI R23, RZ, 0x2, R22 ;  /* 0x00000002ff17d819 */ /* 0x000fe40000011416 */
[----:B------:R-:W-:-:S03]  /*0400*/  @!P6 SHF.R.S32.HI R27, RZ, 0x2, R26 ;  /* 0x00000002ff1be819 */ /* 0x000fc6000001141a */
[----:B0-----:R-:W-:-:S06]  /*0410*/  @!P5 IMAD.WIDE R20, R23, 0x10, R20 ;  /* 0x000000101714d825 */ /* 0x001fcc00078e0214 */
[----:B------:R-:W3:Y:S01]  /*0420*/  @!P5 LDG.E.128 R20, desc[UR4][R20.64] ;  /* 0x000000041414d981 */ /* 0x000ee2000c1e1d00 */
[----:B-1----:R-:W-:-:S06]  /*0430*/  @!P6 IMAD.WIDE R24, R27, 0x10, R24 ;  /* 0x000000101b18e825 */ /* 0x002fcc00078e0218 */
[----:B------:R-:W3:Y:S01]  /*0440*/  @!P6 LDG.E.128 R24, desc[UR4][R24.64] ;  /* 0x000000041818e981 */ /* 0x000ee2000c1e1d00 */
[----:B----4-:R-:W-:-:S04]  /*0450*/  @!P3 FADD R4, R28, R4 ;  /* 0x000000041c04b221 */ /* 0x010fc80000000000 */
[----:B------:R-:W-:-:S04]  /*0460*/  @!P3 FADD R5, R5, R4 ;  /* 0x000000040505b221 */ /* 0x000fc80000000000 */
[----:B------:R-:W-:-:S04]  /*0470*/  @!P3 FADD R6, R6, R5 ;  /* 0x000000050606b221 */ /* 0x000fc80000000000 */
[----:B------:R-:W-:-:S04]  /*0480*/  @!P3 FADD R28, R7, R6 ;  /* 0x00000006071cb221 */ /* 0x000fc80000000000 */
[----:B-----5:R-:W-:-:S04]  /*0490*/  @!P2 FADD R8, R28, R8 ;  /* 0x000000081c08a221 */ /* 0x020fc80000000000 */
[----:B------:R-:W-:-:S04]  /*04a0*/  @!P2 FADD R9, R9, R8 ;  /* 0x000000080909a221 */ /* 0x000fc80000000000 */
[----:B------:R-:W-:-:S04]  /*04b0*/  @!P2 FADD R10, R10, R9 ;  /* 0x000000090a0aa221 */ /* 0x000fc80000000000 */
[----:B------:R-:W-:-:S04]  /*04c0*/  @!P2 FADD R28, R11, R10 ;  /* 0x0000000a0b1ca221 */ /* 0x000fc80000000000 */
[----:B--2---:R-:W-:-:S04]  /*04d0*/  @!P1 FADD R12, R28, R12 ;  /* 0x0000000c1c0c9221 */ /* 0x004fc80000000000 */
[----:B------:R-:W-:-:S04]  /*04e0*/  @!P1 FADD R13, R13, R12 ;  /* 0x0000000c0d0d9221 */ /* 0x000fc80000000000 */
[----:B------:R-:W-:-:S04]  /*04f0*/  @!P1 FADD R14, R14, R13 ;  /* 0x0000000d0e0e9221 */ /* 0x000fc80000000000 */
[----:B------:R-:W-:-:S04]  /*0500*/  @!P1 FADD R28, R15, R14 ;  /* 0x0000000e0f1c9221 */ /* 0x000fc80000000000 */
[----:B---3--:R-:W-:-:S04]  /*0510*/  @!P0 FADD R16, R28, R16 ;  /* 0x000000101c108221 */ /* 0x008fc80000000000 */
[----:B------:R-:W-:-:S04]  /*0520*/  @!P0 FADD R17, R17, R16 ;  /* 0x0000001011118221 */ /* 0x000fc80000000000 */
        /* <DEDUP_REMOVED lines=9> */
[----:B------:R-:W-:-:S05]  /*05c0*/  @!P6 FADD R28, R27, R26 ;  /* 0x0000001a1b1ce221 */ /* 0x000fca0000000000 */
[----:B------:R-:W0:Y:S02]  /*05d0*/  SHFL.DOWN PT, R5, R28, 0x10, 0x1f ;  /* 0x0a001f001c057f89 */ /* 0x000e2400000e0000 */
[----:B0-----:R-:W-:-:S05]  /*05e0*/  FADD R5, R5, R28 ;  /* 0x0000001c05057221 */ /* 0x001fca0000000000 */
[----:B------:R-:W0:Y:S02]  /*05f0*/  SHFL.DOWN PT, R4, R5, 0x8, 0x1f ;  /* 0x09001f0005047f89 */ /* 0x000e2400000e0000 */
[----:B0-----:R-:W-:-:S05]  /*0600*/  FADD R4, R5, R4 ;  /* 0x0000000405047221 */ /* 0x001fca0000000000 */
[----:B------:R-:W0:Y:S01]  /*0610*/  SHFL.DOWN PT, R7, R4, 0x4, 0x1f ;  /* 0x08801f0004077f89 */ /* 0x000e2200000e0000 */
[----:B------:R-:W-:Y:S01]  /*0620*/  LOP3.LUT P0, RZ, R3, 0x1f, RZ, 0xc0, !PT ;  /* 0x0000001f03ff7812 */ /* 0x000fe2000780c0ff */
[----:B0-----:R-:W-:-:S05]  /*0630*/  FADD R7, R4, R7 ;  /* 0x0000000704077221 */ /* 0x001fca0000000000 */
[----:B------:R-:W0:Y:S07]  /*0640*/  SHFL.DOWN PT, R6, R7, 0x2, 0x1f ;  /* 0x08401f0007067f89 */ /* 0x000e2e00000e0000 */
[----:B------:R-:W1:Y:S01]  /*0650*/  @!P0 S2R R11, SR_CgaCtaId ;  /* 0x00000000000b8919 */ /* 0x000e620000008800 */
[----:B0-----:R-:W-:-:S05]  /*0660*/  FADD R6, R7, R6 ;  /* 0x0000000607067221 */ /* 0x001fca0000000000 */
[----:B------:R-:W0:Y:S01]  /*0670*/  SHFL.DOWN PT, R9, R6, 0x1, 0x1f ;  /* 0x08201f0006097f89 */ /* 0x000e2200000e0000 */
[----:B------:R-:W-:-:S04]  /*0680*/  @!P0 MOV R8, 0x400 ;  /* 0x0000040000088802 */ /* 0x000fc80000000f00 */
[----:B-1----:R-:W-:-:S04]  /*0690*/  @!P0 LEA R8, R11, R8, 0x18 ;  /* 0x000000080b088211 */ /* 0x002fc800078ec0ff */
[----:B------:R-:W-:Y:S01]  /*06a0*/  @!P0 LEA.HI R8, R3, R8, RZ, 0x1d ;  /* 0x0000000803088211 */ /* 0x000fe200078fe8ff */
[----:B0-----:R-:W-:-:S05]  /*06b0*/  FADD R9, R6, R9 ;  /* 0x0000000906097221 */ /* 0x001fca0000000000 */
[----:B------:R0:W-:Y:S01]  /*06c0*/  @!P0 STS [R8], R9 ;  /* 0x0000000908008388 */ /* 0x0001e20000000800 */
[----:B------:R-:W-:Y:S01]  /*06d0*/  BAR.SYNC.DEFER_BLOCKING 0x0 ;  /* 0x0000000000007b1d */ /* 0x000fe20000010000 */
[----:B------:R-:W-:-:S13]  /*06e0*/  ISETP.GT.U32.AND P1, PT, R3, 0x1f, PT ;  /* 0x0000001f0300780c */ /* 0x000fda0003f24070 */
[----:B0-----:R-:W-:Y:S05]  /*06f0*/  @P1 EXIT ;  /* 0x000000000000194d */ /* 0x001fea0003800000 */
[----:B------:R-:W-:-:S04]  /*0700*/  SHF.R.U32.HI R2, RZ, 0x5, R2 ;  /* 0x00000005ff027819 */ /* 0x000fc80000011602 */
[----:B------:R-:W-:-:S13]  /*0710*/  ISETP.GE.U32.AND P0, PT, R3, R2, PT ;  /* 0x000000020300720c */ /* 0x000fda0003f06070 */
[----:B------:R-:W0:Y:S01]  /*0720*/  @!P0 S2R R5, SR_CgaCtaId ;  /* 0x0000000000058919 */ /* 0x000e220000008800 */
[----:B------:R-:W-:-:S04]  /*0730*/  @!P0 MOV R2, 0x400 ;  /* 0x0000040000028802 */ /* 0x000fc80000000f00 */
[----:B0-----:R-:W-:Y:S02]  /*0740*/  @!P0 LEA R4, R5, R2, 0x18 ;  /* 0x0000000205048211 */ /* 0x001fe400078ec0ff */
[----:B------:R-:W-:Y:S02]  /*0750*/  MOV R2, RZ ;  /* 0x000000ff00027202 */ /* 0x000fe40000000f00 */
[----:B------:R-:W-:-:S05]  /*0760*/  @!P0 LEA R4, R3, R4, 0x2 ;  /* 0x0000000403048211 */ /* 0x000fca00078e10ff */
[----:B------:R-:W0:Y:S01]  /*0770*/  @!P0 LDS R2, [R4] ;  /* 0x0000000004028984 */ /* 0x000e220000000800 */
[----:B------:R-:W-:-:S03]  /*0780*/  ISETP.NE.AND P0, PT, R3, RZ, PT ;  /* 0x000000ff0300720c */ /* 0x000fc60003f05270 */
[----:B0-----:R-:W0:Y:S02]  /*0790*/  SHFL.DOWN PT, R5, R2, 0x10, 0x1f ;  /* 0x0a001f0002057f89 */ /* 0x001e2400000e0000 */
[----:B0-----:R-:W-:-:S05]  /*07a0*/  FADD R5, R5, R2 ;  /* 0x0000000205057221 */ /* 0x001fca0000000000 */
[----:B------:R-:W0:Y:S02]  /*07b0*/  SHFL.DOWN PT, R6, R5, 0x8, 0x1f ;  /* 0x09001f0005067f89 */ /* 0x000e2400000e0000 */
[----:B0-----:R-:W-:-:S05]  /*07c0*/  FADD R6, R5, R6 ;  /* 0x0000000605067221 */ /* 0x001fca0000000000 */
[----:B------:R-:W0:Y:S02]  /*07d0*/  SHFL.DOWN PT, R7, R6, 0x4, 0x1f ;  /* 0x08801f0006077f89 */ /* 0x000e2400000e0000 */
[----:B0-----:R-:W-:-:S05]  /*07e0*/  FADD R7, R6, R7 ;  /* 0x0000000706077221 */ /* 0x001fca0000000000 */
[----:B------:R-:W0:Y:S02]  /*07f0*/  SHFL.DOWN PT, R8, R7, 0x2, 0x1f ;  /* 0x08401f0007087f89 */ /* 0x000e2400000e0000 */
[----:B0-----:R-:W-:-:S05]  /*0800*/  FADD R8, R7, R8 ;  /* 0x0000000807087221 */ /* 0x001fca0000000000 */
[----:B------:R0:W1:Y:S01]  /*0810*/  SHFL.DOWN PT, R9, R8, 0x1, 0x1f ;  /* 0x08201f0008097f89 */ /* 0x00006200000e0000 */
[----:B------:R-:W-:Y:S05]  /*0820*/  @P0 EXIT ;  /* 0x000000000000094d */ /* 0x000fea0003800000 */
[----:B------:R-:W2:Y:S01]  /*0830*/  LDC.64 R2, c[0x0][0x388] ;  /* 0x0000e200ff027b82 */ /* 0x000ea20000000a00 */
[----:B-1----:R-:W-:Y:S01]  /*0840*/  FADD R9, R8, R9 ;  /* 0x0000000908097221 */ /* 0x002fe20000000000 */
[----:B--2---:R-:W-:-:S05]  /*0850*/  IMAD.WIDE.U32 R2, R0, 0x4, R2 ;  /* 0x0000000400027825 */ /* 0x004fca00078e0002 */
[----:B------:R-:W-:Y:S01]  /*0860*/  STG.E desc[UR4][R2.64], R9 ;  /* 0x0000000902007986 */ /* 0x000fe2000c101904 */
[----:B------:R-:W-:Y:S05]  /*0870*/  EXIT ;  /* 0x000000000000794d */ /* 0x000fea0003800000 */
.L_x_1:
        /* <DEDUP_REMOVED lines=16> */
.L_x_13:


//--------------------- .text._Z20warpShuffleReductionILj512EEvPfS0_i --------------------------
	.section	.text._Z20warpShuffleReductionILj512EEvPfS0_i,"ax",@progbits
	.align	128
        .global         _Z20warpShuffleReductionILj512EEvPfS0_i
        .type           _Z20warpShuffleReductionILj512EEvPfS0_i,@function
        .size           _Z20warpShuffleReductionILj512EEvPfS0_i,(.L_x_14 - _Z20warpShuffleReductionILj512EEvPfS0_i)
        .other          _Z20warpShuffleReductionILj512EEvPfS0_i,@"STO_CUDA_ENTRY STV_DEFAULT"
_Z20warpShuffleReductionILj512EEvPfS0_i:
.text._Z20warpShuffleReductionILj512EEvPfS0_i:
[----:B------:R-:W-:Y:S01]  /*0000*/  LDC R1, c[0x0][0x37c] ;  /* 0x0000df00ff017b82 */ /* 0x000fe20000000800 */
[----:B------:R-:W0:Y:S01]  /*0010*/  S2R R3, SR_TID.X ;  /* 0x0000000000037919 */ /* 0x000e220000002100 */
[----:B------:R-:W0:Y:S01]  /*0020*/  LDCU UR5, c[0x0][0x360] ;  /* 0x00006c00ff0577ac */ /* 0x000e220008000800 */
[----:B------:R-:W-:Y:S01]  /*0030*/  HFMA2 R2, -RZ, RZ, 0, 0 ;  /* 0x00000000ff027431 */ /* 0x000fe200000001ff */
[----:B------:R-:W0:Y:S01]  /*0040*/  S2R R0, SR_CTAID.X ;  /* 0x0000000000007919 */ /* 0x000e220000002500 */
[----:B------:R-:W1:Y:S01]  /*0050*/  LDCU UR4, c[0x0][0x390] ;  /* 0x00007200ff0477ac */ /* 0x000e620008000800 */
[----:B------:R-:W2:Y:S01]  /*0060*/  LDCU.64 UR6, c[0x0][0x358] ;  /* 0x00006b00ff0677ac */ /* 0x000ea20008000a00 */
[----:B0-----:R-:W-:-:S05]  /*0070*/  IMAD R7, R0, UR5, R3 ;  /* 0x0000000500077c24 */ /* 0x001fca000f8e0203 */
[----:B-1----:R-:W-:-:S13]  /*0080*/  ISETP.GE.U32.AND P0, PT, R7, UR4, PT ;  /* 0x0000000407007c0c */ /* 0x002fda000bf06070 */
[----:B------:R-:W0:Y:S02]  /*0090*/  @!P0 LDC.64 R4, c[0x0][0x380] ;  /* 0x0000e000ff048b82 */ /* 0x000e240000000a00 */
[----:B0-----:R-:W-:-:S05]  /*00a0*/  @!P0 IMAD.WIDE.U32 R4, R7, 0x4, R4 ;  /* 0x0000000407048825 */ /* 0x001fca00078e0004 */
[----:B--2---:R-:W2:Y:S01]  /*00b0*/  @!P0 LDG.E R2, desc[UR6][R4.64] ;  /* 0x0000000604028981 */ /* 0x004ea2000c1e1900 */
[C---:B------:R-:W-:Y:S02]  /*00c0*/  LOP3.LUT P0, RZ, R3.reuse, 0x1f, RZ, 0xc0, !PT ;  /* 0x0000001f03ff7812 */ /* 0x040fe4000780c0ff */
[----:B------:R-:W-:-:S11]  /*00d0*/  ISETP.GT.U32.AND P1, PT, R3, 0x1f, PT ;  /* 0x0000001f0300780c */ /* 0x000fd60003f24070 */
[----:B------:R-:W0:Y:S01]  /*00e0*/  @!P0 S2R R11, SR_CgaCtaId ;  /* 0x00000000000b8919 */ /* 0x000e220000008800 */
[----:B--2---:R-:W1:Y:S02]  /*00f0*/  SHFL.DOWN PT, R7, R2, 0x10, 0x1f ;  /* 0x0a001f0002077f89 */ /* 0x004e6400000e0000 */
[----:B-1----:R-:W-:Y:S01]  /*0100*/  FADD R7, R7, R2 ;  /* 0x0000000207077221 */ /* 0x002fe20000000000 */
[----:B------:R-:W-:-:S04]  /*0110*/  @!P0 MOV R2, 0x400 ;  /* 0x0000040000028802 */ /* 0x000fc80000000f00 */
[----:B------:R-:W1:Y:S01]  /*0120*/  SHFL.DOWN PT, R6, R7, 0x8, 0x1f ;  /* 0x09001f0007067f89 */ /* 0x000e6200000e0000 */
[----:B0-----:R-:W-:-:S04]  /*0130*/  @!P0 LEA R2, R11, R2, 0x18 ;  /* 0x000000020b028211 */ /* 0x001fc800078ec0ff */
[----:B------:R-:W-:Y:S01]  /*0140*/  @!P0 LEA.HI R2, R3, R2, RZ, 0x1d ;  /* 0x0000000203028211 */ /* 0x000fe200078fe8ff */
[----:B-1----:R-:W-:-:S05]  /*0150*/  FADD R6, R7, R6 ;  /* 0x0000000607067221 */ /* 0x002fca0000000000 */
[----:B------:R-:W0:Y:S02]  /*0160*/  SHFL.DOWN PT, R9, R6, 0x4, 0x1f ;  /* 0x08801f0006097f89 */ /* 0x000e2400000e0000 */
[----:B0-----:R-:W-:-:S05]  /*0170*/  FADD R9, R6, R9 ;  /* 0x0000000906097221 */ /* 0x001fca0000000000 */
[----:B------:R-:W0:Y:S02]  /*0180*/  SHFL.DOWN PT, R8, R9, 0x2, 0x1f ;  /* 0x08401f0009087f89 */ /* 0x000e2400000e0000 */
[----:B0-----:R-:W-:-:S05]  /*0190*/  FADD R8, R9, R8 ;  /* 0x0000000809087221 */ /* 0x001fca0000000000 */
[----:B------:R-:W0:Y:S02]  /*01a0*/  SHFL.DOWN PT, R5, R8, 0x1, 0x1f ;  /* 0x08201f0008057f89 */ /* 0x000e2400000e0000 */
[----:B0-----:R-:W-:-:S05]  /*01b0*/  FADD R5, R8, R5 ;  /* 0x0000000508057221 */ /* 0x001fca0000000000 */
[----:B------:R0:W-:Y:S01]  /*01c0*/  @!P0 STS [R2], R5 ;  /* 0x0000000502008388 */ /* 0x0001e20000000800 */
[----:B------:R-:W-:Y:S06]  /*01d0*/  BAR.SYNC.DEFER_BLOCKING 0x0 ;  /* 0x0000000000007b1d */ /* 0x000fec0000010000 */
[----:B------:R-:W-:Y:S05]  /*01e0*/  @P1 EXIT ;  /* 0x000000000000194d */ /* 0x000fea0003800000 */
[----:B------:R-:W-:-:S06]  /*01f0*/  USHF.R.U32.HI UR4, URZ, 0x5, UR5 ;  /* 0x00000005ff047899 */ /* 0x000fcc0008011605 */
[----:B------:R-:W-:-:S13]  /*0200*/  ISETP.GE.U32.AND P0, PT, R3, UR4, PT ;  /* 0x0000000403007c0c */ /* 0x000fda000bf06070 */
[----:B0-----:R-:W0:Y:S01]  /*0210*/  @!P0 S2R R5, SR_CgaCtaId ;  /* 0x0000000000058919 */ /* 0x001e220000008800 */
        /* <DEDUP_REMOVED lines=21> */
.L_x_2:
        /* <DEDUP_REMOVED lines=9> */
.L_x_14:


//--------------------- .text._Z14finalReductionPfS_i --------------------------
	.section	.text._Z14finalReductionPfS_i,"ax",@progbits
	.align	128
        .global         _Z14finalReductionPfS_i
        .type           _Z14finalReductionPfS_i,@function
        .size           _Z14finalReductionPfS_i,(.L_x_15 - _Z14finalReductionPfS_i)
        .other          _Z14finalReductionPfS_i,@"STO_CUDA_ENTRY STV_DEFAULT"
_Z14finalReductionPfS_i:
.text._Z14finalReductionPfS_i:
[----:B------:R-:W-:Y:S08]  /*0000*/  LDC R1, c[0x0][0x37c] ;  /* 0x0000df00ff017b82 */ /* 0x000ff00000000800 */
[----:B------:R-:W0:Y:S01]  /*0010*/  LDC R25, c[0x0][0x390] ;  /* 0x0000e400ff197b82 */ /* 0x000e220000000800 */
[----:B------:R-:W1:Y:S01]  /*0020*/  S2R R24, SR_TID.X ;  /* 0x0000000000187919 */ /* 0x000e620000002100 */
[----:B------:R-:W2:Y:S01]  /*0030*/  LDCU.64 UR4, c[0x0][0x358] ;  /* 0x00006b00ff0477ac */ /* 0x000ea20008000a00 */
[----:B------:R-:W-:Y:S01]  /*0040*/  BSSY.RECONVERGENT B0, `(.L_x_3) ;  /* 0x000005d000007945 */ /* 0x000fe20003800200 */
[----:B------:R-:W-:-:S04]  /*0050*/  HFMA2 R2, -RZ, RZ, 0, 0 ;  /* 0x00000000ff027431 */ /* 0x000fc800000001ff */
[----:B------:R-:W3:Y:S01]  /*0060*/  LDC R21, c[0x0][0x360] ;  /* 0x0000d800ff157b82 */ /* 0x000ee20000000800 */
[----:B0-----:R-:W-:-:S04]  /*0070*/  SHF.R.S32.HI R20, RZ, 0x1f, R25 ;  /* 0x0000001fff147819 */ /* 0x001fc80000011419 */
[----:B------:R-:W-:-:S04]  /*0080*/  LEA.HI R20, R20, R25, RZ, 0x2 ;  /* 0x0000001914147211 */ /* 0x000fc800078f10ff */
[----:B------:R-:W-:-:S04]  /*0090*/  SHF.R.S32.HI R3, RZ, 0x2, R20 ;  /* 0x00000002ff037819 */ /* 0x000fc80000011414 */
[----:B-1----:R-:W-:-:S13]  /*00a0*/  ISETP.GE.AND P0, PT, R24, R3, PT ;  /* 0x000000031800720c */ /* 0x002fda0003f06270 */
[----:B--23--:R-:W-:Y:S05]  /*00b0*/  @P0 BRA `(.L_x_4) ;  /* 0x0000000400540947 */ /* 0x00cfea0003800000 */
[----:B------:R-:W0:Y:S01]  /*00c0*/  I2F.U32.RP R6, R21 ;  /* 0x0000001500067306 */ /* 0x000e220000209000 */
[----:B------:R-:W-:Y:S01]  /*00d0*/  IADD3 R0, PT, PT, R24, R21, RZ ;  /* 0x0000001518007210 */ /* 0x000fe20007ffe0ff */
[----:B------:R-:W-:Y:S01]  /*00e0*/  BSSY.RECONVERGENT B1, `(.L_x_5) ;  /* 0x000002e000017945 */ /* 0x000fe20003800200 */
[----:B------:R-:W-:Y:S02]  /*00f0*/  ISETP.NE.U32.AND P2, PT, R21, RZ, PT ;  /* 0x000000ff1500720c */ /* 0x000fe40003f45070 */
[----:B------:R-:W-:Y:S02]  /*0100*/  ISETP.GE.U32.AND P0, PT, R0, R3, PT ;  /* 0x000000030000720c */ /* 0x000fe40003f06070 */
[----:B------:R-:W-:Y:S01]  /*0110*/  VIMNMX.U32 R7, PT, PT, R3, R0, !PT ;  /* 0x0000000003077248 */ /* 0x000fe20007fe0000 */
[----:B0-----:R-:W0:Y:S02]  /*0120*/  MUFU.RCP R6, R6 ;  /* 0x0000000600067308 */ /* 0x001e240000001000 */
[----:B0-----:R-:W-:-:S06]  /*0130*/  IADD3 R4, PT, PT, R6, 0xffffffe, RZ ;  /* 0x0ffffffe06047810 */ /* 0x001fcc0007ffe0ff */
[----:B------:R0:W1:Y:S02]  /*0140*/  F2I.FTZ.U32.TRUNC.NTZ R5, R4 ;  /* 0x0000000400057305 */ /* 0x000064000021f000 */
[----:B0-----:R-:W-:Y:S01]  /*0150*/  IMAD.MOV.U32 R4, RZ, RZ, RZ ;  /* 0x000000ffff047224 */ /* 0x001fe200078e00ff */
[----:B-1----:R-:W-:-:S05]  /*0160*/  IADD3 R2, PT, PT, RZ, -R5, RZ ;  /* 0x80000005ff027210 */ /* 0x002fca0007ffe0ff */
[----:B------:R-:W-:Y:S01]  /*0170*/  IMAD R9, R2, R21, RZ ;  /* 0x0000001502097224 */ /* 0x000fe200078e02ff */
[----:B------:R-:W-:-:S03]  /*0180*/  SEL R2, RZ, 0x1, P0 ;  /* 0x00000001ff027807 */ /* 0x000fc60000000000 */
[----:B------:R-:W-:Y:S01]  /*0190*/  IMAD.HI.U32 R5, R5, R9, R4 ;  /* 0x0000000905057227 */ /* 0x000fe200078e0004 */
[----:B------:R-:W-:-:S05]  /*01a0*/  IADD3 R0, PT, PT, R7, -R0, -R2 ;  /* 0x8000000007007210 */ /* 0x000fca0007ffe802 */
[----:B------:R-:W-:-:S05]  /*01b0*/  IMAD.HI.U32 R5, R5, R0, RZ ;  /* 0x0000000005057227 */ /* 0x000fca00078e00ff */
[----:B------:R-:W-:-:S05]  /*01c0*/  IADD3 R4, PT, PT, -R5, RZ, RZ ;  /* 0x000000ff05047210 */ /* 0x000fca0007ffe1ff */
[----:B------:R-:W-:-:S05]  /*01d0*/  IMAD R0, R21, R4, R0 ;  /* 0x0000000415007224 */ /* 0x000fca00078e0200 */
[----:B------:R-:W-:-:S13]  /*01e0*/  ISETP.GE.U32.AND P0, PT, R0, R21, PT ;  /* 0x000000150000720c */ /* 0x000fda0003f06070 */
[-C--:B------:R-:W-:Y:S02]  /*01f0*/  @P0 IADD3 R0, PT, PT, R0, -R21.reuse, RZ ;  /* 0x8000001500000210 */ /* 0x080fe40007ffe0ff */
[----:B------:R-:W-:Y:S02]  /*0200*/  @P0 IADD3 R5, PT, PT, R5, 0x1, RZ ;  /* 0x0000000105050810 */ /* 0x000fe40007ffe0ff */
[----:B------:R-:W-:-:S13]  /*0210*/  ISETP.GE.U32.AND P1, PT, R0, R21, PT ;  /* 0x000000150000720c */ /* 0x000fda0003f26070 */
[----:B------:R-:W-:Y:S01]  /*0220*/  @P1 VIADD R5, R5, 0x1 ;  /* 0x0000000105051836 */ /* 0x000fe20000000000 */
[----:B------:R-:W-:-:S04]  /*0230*/  @!P2 LOP3.LUT R5, RZ, R21, RZ, 0x33, !PT ;  /* 0x00000015ff05a212 */ /* 0x000fc800078e33ff */
[----:B------:R-:W-:Y:S02]  /*0240*/  IADD3 R5, PT, PT, R2, R5, RZ ;  /* 0x0000000502057210 */ /* 0x000fe40007ffe0ff */
[----:B------:R-:W-:Y:S02]  /*0250*/  MOV R2, RZ ;  /* 0x000000ff00027202 */ /* 0x000fe40000000f00 */
[C---:B------:R-:W-:Y:S02]  /*0260*/  LOP3.LUT R0, R5.reuse, 0x3, RZ, 0xc0, !PT ;  /* 0x0000000305007812 */ /* 0x040fe400078ec0ff */
[----:B------:R-:W-:Y:S02]  /*0270*/  ISETP.GE.U32.AND P1, PT, R5, 0x3, PT ;  /* 0x000000030500780c */ /* 0x000fe40003f26070 */
[----:B------:R-:W-:Y:S02]  /*0280*/  ISETP.NE.AND P0, PT, R0, 0x3, PT ;  /* 0x000000030000780c */ /* 0x000fe40003f05270 */
[----:B------:R-:W-:-:S11]  /*0290*/  MOV R0, R24 ;  /* 0x0000001800007202 */ /* 0x000fd60000000f00 */
[----:B------:R-:W-:Y:S05]  /*02a0*/  @!P0 BRA `(.L_x_6) ;  /* 0x0000000000448947 */ /* 0x000fea0003800000 */
[----:B------:R-:W0:Y:S01]  /*02b0*/  LDC.64 R8, c[0x0][0x380] ;  /* 0x0000e000ff087b82 */ /* 0x000e220000000a00 */
[----:B------:R-:W-:Y:S01]  /*02c0*/  VIADD R5, R5, 0x1 ;  /* 0x0000000105057836 */ /* 0x000fe20000000000 */
[----:B------:R-:W-:Y:S02]  /*02d0*/  MOV R2, RZ ;  /* 0x000000ff00027202 */ /* 0x000fe40000000f00 */
[----:B------:R-:W-:Y:S02]  /*02e0*/  MOV R0, R24 ;  /* 0x0000001800007202 */ /* 0x000fe40000000f00 */
[----:B------:R-:W-:-:S04]  /*02f0*/  LOP3.LUT R5, R5, 0x3, RZ, 0xc0, !PT ;  /* 0x0000000305057812 */ /* 0x000fc800078ec0ff */
[----:B------:R-:W-:Y:S01]  /*0300*/  IADD3 R10, PT, PT, -R5, RZ, RZ ;  /* 0x000000ff050a7210 */ /* 0x000fe20007ffe1ff */
[----:B0-----:R-:W-:-:S07]  /*0310*/  IMAD.WIDE.U32 R8, R24, 0x10, R8 ;  /* 0x0000001018087825 */ /* 0x001fce00078e0008 */
.L_x_7:
[----:B------:R0:W2:Y:S01]  /*0320*/  LDG.E.128 R4, desc[UR4][R8.64] ;  /* 0x0000000408047981 */ /* 0x0000a2000c1e1d00 */
[----:B------:R-:W-:Y:S01]  /*0330*/  VIADD R10, R10, 0x1 ;  /* 0x000000010a0a7836 */ /* 0x000fe20000000000 */
[----:B------:R-:W-:-:S04]  /*0340*/  IADD3 R0, PT, PT, R21, R0, RZ ;  /* 0x0000000015007210 */ /* 0x000fc80007ffe0ff */
[----:B------:R-:W-:Y:S01]  /*0350*/  ISETP.NE.AND P0, PT, R10, RZ, PT ;  /* 0x000000ff0a00720c */ /* 0x000fe20003f05270 */
[----:B0-----:R-:W-:-:S04]  /*0360*/  IMAD.WIDE.U32 R8, R21, 0x10, R8 ;  /* 0x0000001015087825 */ /* 0x001fc800078e0008 */
[----:B--2---:R-:W-:-:S04]  /*0370*/  FADD R5, R4, R5 ;  /* 0x0000000504057221 */ /* 0x004fc80000000000 */
[----:B------:R-:W-:-:S04]  /*0380*/  FADD R6, R6, R5 ;  /* 0x0000000506067221 */ /* 0x000fc80000000000 */
[----:B------:R-:W-:-:S04]  /*0390*/  FADD R7, R7, R6 ;  /* 0x0000000607077221 */ /* 0x000fc80000000000 */
[----:B------:R-:W-:Y:S01]  /*03a0*/  FADD R2, R7, R2 ;  /* 0x0000000207027221 */ /* 0x000fe20000000000 */
[----:B------:R-:W-:Y:S06]  /*03b0*/  @P0 BRA `(.L_x_7) ;  /* 0xfffffffc00d80947 */ /* 0x000fec000383ffff */
.L_x_6:
[----:B------:R-:W-:Y:S05]  /*03c0*/  BSYNC.RECONVERGENT B1 ;  /* 0x0000000000017941 */ /* 0x000fea0003800200 */
.L_x_5:
[----:B------:R-:W-:Y:S05]  /*03d0*/  @!P1 BRA `(.L_x_4) ;  /* 0x00000000008c9947 */ /* 0x000fea0003800000 */
[----:B------:R-:W0:Y:S01]  /*03e0*/  LDC.64 R22, c[0x0][0x380] ;  /* 0x0000e000ff167b82 */ /* 0x000e220000000a00 */
[C---:B------:R-:W-:Y:S01]  /*03f0*/  LEA R26, R21.reuse, R0, 0x1 ;  /* 0x00000000151a7211 */ /* 0x040fe200078e08ff */
[----:B------:R-:W-:Y:S01]  /*0400*/  IMAD R27, R21, 0x3, R0 ;  /* 0x00000003151b7824 */ /* 0x000fe200078e0200 */
[----:B------:R-:W-:-:S07]  /*0410*/  IADD3 R28, PT, PT, R0, R21, RZ ;  /* 0x00000015001c7210 */ /* 0x000fce0007ffe0ff */
.L_x_8:
[----:B0-----:R-:W-:-:S04]  /*0420*/  IMAD.WIDE.U32 R4, R0, 0x10, R22 ;  /* 0x0000001000047825 */ /* 0x001fc800078e0016 */
[--C-:B------:R-:W-:Y:S02]  /*0430*/  IMAD.WIDE.U32 R8, R28, 0x10, R22.reuse ;  /* 0x000000101c087825 */ /* 0x100fe400078e0016 */
[----:B------:R-:W2:Y:S02]  /*0440*/  LDG.E.128 R4, desc[UR4][R4.64] ;  /* 0x0000000404047981 */ /* 0x000ea4000c1e1d00 */
[--C-:B------:R-:W-:Y:S02]  /*0450*/  IMAD.WIDE.U32 R12, R26, 0x10, R22.reuse ;  /* 0x000000101a0c7825 */ /* 0x100fe400078e0016 */
[----:B------:R-:W3:Y:S02]  /*0460*/  LDG.E.128 R8, desc[UR4][R8.64] ;  /* 0x0000000408087981 */ /* 0x000ee4000c1e1d00 */
[----:B------:R-:W-:Y:S02]  /*0470*/  IMAD.WIDE.U32 R16, R27, 0x10, R22 ;  /* 0x000000101b107825 */ /* 0x000fe400078e0016 */
[----:B------:R-:W4:Y:S04]  /*0480*/  LDG.E.128 R12, desc[UR4][R12.64] ;  /* 0x000000040c0c7981 */ /* 0x000f28000c1e1d00 */
[----:B------:R-:W5:Y:S01]  /*0490*/  LDG.E.128 R16, desc[UR4][R16.64] ;  /* 0x0000000410107981 */ /* 0x000f62000c1e1d00 */
[C---:B------:R-:W-:Y:S01]  /*04a0*/  IADD3 R0, PT, PT, R21.reuse, R0, R21 ;  /* 0x0000000015007210 */ /* 0x040fe20007ffe015 */
[C---:B------:R-:W-:Y:S01]  /*04b0*/  IMAD R28, R21.reuse, 0x4, R28 ;  /* 0x00000004151c7824 */ /* 0x040fe200078e021c */
[----:B------:R-:W-:-:S02]  /*04c0*/  LEA R26, R21, R26, 0x2 ;  /* 0x0000001a151a7211 */ /* 0x000fc400078e10ff */
[C---:B------:R-:W-:Y:S02]  /*04d0*/  IADD3 R0, PT, PT, R21.reuse, R0, R21 ;  /* 0x0000000015007210 */ /* 0x040fe40007ffe015 */
[----:B------:R-:W-:Y:S02]  /*04e0*/  LEA R27, R21, R27, 0x2 ;  /* 0x0000001b151b7211 */ /* 0x000fe400078e10ff */
[----:B------:R-:W-:Y:S01]  /*04f0*/  ISETP.GE.AND P0, PT, R0, R3, PT ;  /* 0x000000030000720c */ /* 0x000fe20003f06270 */
[----:B--2---:R-:W-:-:S04]  /*0500*/  FADD R29, R4, R5 ;  /* 0x00000005041d7221 */ /* 0x004fc80000000000 */
[----:B------:R-:W-:Y:S01]  /*0510*/  FADD R6, R6, R29 ;  /* 0x0000001d06067221 */ /* 0x000fe20000000000 */
[----:B---3--:R-:W-:-:S03]  /*0520*/  FADD R29, R8, R9 ;  /* 0x00000009081d7221 */ /* 0x008fc60000000000 */
[----:B------:R-:W-:Y:S01]  /*0530*/  FADD R7, R7, R6 ;  /* 0x0000000607077221 */ /* 0x000fe20000000000 */
[----:B------:R-:W-:Y:S01]  /*0540*/  FADD R10, R10, R29 ;  /* 0x0000001d0a0a7221 */ /* 0x000fe20000000000 */
[----:B----4-:R-:W-:Y:S02]  /*0550*/  FADD R5, R12, R13 ;  /* 0x0000000d0c057221 */ /* 0x010fe40000000000 */
[----:B------:R-:W-:Y:S01]  /*0560*/  FADD R7, R7, R2 ;  /* 0x0000000207077221 */ /* 0x000fe20000000000 */
[----:B------:R-:W-:Y:S01]  /*0570*/  FADD R10, R11, R10 ;  /* 0x0000000a0b0a7221 */ /* 0x000fe20000000000 */
[----:B-----5:R-:W-:Y:S01]  /*0580*/  FADD R9, R16, R17 ;  /* 0x0000001110097221 */ /* 0x020fe20000000000 */
[----:B------:R-:W-:Y:S02]  /*0590*/  FADD R14, R14, R5 ;  /* 0x000000050e0e7221 */ /* 0x000fe40000000000 */
[----:B------:R-:W-:Y:S01]  /*05a0*/  FADD R7, R7, R10 ;  /* 0x0000000a07077221 */ /* 0x000fe20000000000 */
[----:B------:R-:W-:Y:S01]  /*05b0*/  FADD R18, R18, R9 ;  /* 0x0000000912127221 */ /* 0x000fe20000000000 */
[----:B------:R-:W-:-:S03]  /*05c0*/  FADD R14, R15, R14 ;  /* 0x0000000e0f0e7221 */ /* 0x000fc60000000000 */
[----:B------:R-:W-:Y:S01]  /*05d0*/  FADD R18, R19, R18 ;  /* 0x0000001213127221 */ /* 0x000fe20000000000 */
[----:B------:R-:W-:-:S04]  /*05e0*/  FADD R7, R7, R14 ;  /* 0x0000000e07077221 */ /* 0x000fc80000000000 */
[----:B------:R-:W-:Y:S01]  /*05f0*/  FADD R2, R7, R18 ;  /* 0x0000001207027221 */ /* 0x000fe20000000000 */
[----:B------:R-:W-:Y:S06]  /*0600*/  @!P0 BRA `(.L_x_8) ;  /* 0xfffffffc00848947 */ /* 0x000fec000383ffff */
.L_x_4:
[----:B------:R-:W-:Y:S05]  /*0610*/  BSYNC.RECONVERGENT B0 ;  /* 0x0000000000007941 */ /* 0x000fea0003800200 */
.L_x_3:
[----:B------:R-:W-:Y:S01]  /*0620*/  LOP3.LUT R20, R20, 0xfffffffc, RZ, 0xc0, !PT ;  /* 0xfffffffc14147812 */ /* 0x000fe200078ec0ff */
[----:B------:R-:W-:Y:S03]  /*0630*/  BSSY.RECONVERGENT B0, `(.L_x_9) ;  /* 0x0000009000007945 */ /* 0x000fe60003800200 */
[----:B------:R-:W-:-:S04]  /*0640*/  IADD3 R25, PT, PT, -R20, R25, RZ ;  /* 0x0000001914197210 */ /* 0x000fc80007ffe1ff */
[----:B------:R-:W-:-:S13]  /*0650*/  ISETP.GE.AND P0, PT, R24, R25, PT ;  /* 0x000000191800720c */ /* 0x000fda0003f06270 */
[----:B------:R-:W-:Y:S05]  /*0660*/  @P0 BRA `(.L_x_10) ;  /* 0x0000000000140947 */ /* 0x000fea0003800000 */
[----:B------:R-:W0:Y:S01]  /*0670*/  LDC.64 R4, c[0x0][0x380] ;  /* 0x0000e000ff047b82 */ /* 0x000e220000000a00 */
[----:B------:R-:W-:-:S05]  /*0680*/  LEA R3, R3, R24, 0x2 ;  /* 0x0000001803037211 */ /* 0x000fca00078e10ff */
[----:B0-----:R-:W-:-:S06]  /*0690*/  IMAD.WIDE R4, R3, 0x4, R4 ;  /* 0x0000000403047825 */ /* 0x001fcc00078e0204 */
[----:B------:R-:W2:Y:S02]  /*06a0*/  LDG.E R5, desc[UR4][R4.64] ;  /* 0x0000000404057981 */ /* 0x000ea4000c1e1900 */
[----:B--2---:R-:W-:-:S07]  /*06b0*/  FADD R2, R2, R5 ;  /* 0x0000000502027221 */ /* 0x004fce0000000000 */
.L_x_10:
[----:B------:R-:W-:Y:S05]  /*06c0*/  BSYNC.RECONVERGENT B0 ;  /* 0x0000000000007941 */ /* 0x000fea0003800200 */
.L_x_9:
[----:B------:R-:W0:Y:S01]  /*06d0*/  SHFL.DOWN PT, R3, R2, 0x10, 0x1f ;  /* 0x0a001f0002037f89 */ /* 0x000e2200000e0000 */
[----:B------:R-:W-:Y:S01]  /*06e0*/  ISETP.NE.AND P0, PT, R24, RZ, PT ;  /* 0x000000ff1800720c */ /* 0x000fe20003f05270 */
        /* <DEDUP_REMOVED lines=10> */
[----:B-1----:R-:W-:-:S05]  /*0790*/  FADD R7, R4, R7 ;  /* 0x0000000704077221 */ /* 0x002fca0000000000 */
[----:B--2---:R-:W-:Y:S01]  /*07a0*/  REDG.E.ADD.F32.FTZ.RN.STRONG.GPU desc[UR4][R2.64], R7 ;  /* 0x00000007020079a6 */ /* 0x004fe2000c12f304 */
[----:B------:R-:W-:Y:S05]  /*07b0*/  EXIT ;  /* 0x000000000000794d */ /* 0x000fea0003800000 */
.L_x_11:
        /* <DEDUP_REMOVED lines=12> */
.L_x_15:


//--------------------- .nv.shared.reserved.0     --------------------------
	.section	.nv.shared.reserved.0,"aw",@nobits
	.weak		__nv_reservedSMEM_offset_0_alias
	.size		__nv_reservedSMEM_offset_0_alias, 0, 64
	.other		__nv_reservedSMEM_offset_0_alias,@"STO_CUDA_RESERVED_SHARED STV_DEFAULT"
__nv_reservedSMEM_offset_0_alias:
	.zero		0
	.zero		64


//--------------------- .nv.global                --------------------------
	.section	.nv.global,"aw",@nobits
.nv.global:
	.type		_ZN34_INTERNAL_3365bd36_4_k_cu_6f62384d6thrust24THRUST_300001_SM_1000_NS12placeholders2_5E,@object
	.size		_ZN34_INTERNAL_3365bd36_4_k_cu_6f62384d6thrust24THRUST_300001_SM_1000_NS12placeholders2_5E,(_ZN34_INTERNAL_3365bd36_4_k_cu_6f62384d4cuda3std3__45__cpo6cbeginE - _ZN34_INTERNAL_3365bd36_4_k_cu_6f62384d6thrust24THRUST_300001_SM_1000_NS12placeholders2_5E)
_ZN34_INTERNAL_3365bd36_4_k_cu_6f62384d6thrust24THRUST_300001_SM_1000_NS12placeholders2_5E:
	.zero		1
	.type		_ZN34_INTERNAL_3365bd36_4_k_cu_6f62384d4cuda3std3__45__cpo6cbeginE,@object
	.size		_ZN34_INTERNAL_3365bd36_4_k_cu_6f62384d4cuda3std3__45__cpo6cbeginE,(_ZN34_INTERNAL_3365bd36_4_k_cu_6f62384d4cuda3std6ranges3__45__cpo6cbeginE - _ZN34_INTERNAL_3365bd36_4_k_cu_6f62384d4cuda3std3__45__cpo6cbeginE)
_ZN34_INTERNAL_3365bd36_4_k_cu_6f62384d4cuda3std3__45__cpo6cbeginE:
	.zero		1
	.type		_ZN34_INTERNAL_3365bd36_4_k_cu_6f62384d4cuda3std6ranges3__45__cpo6cbeginE,@object
	.size		_ZN34_INTERNAL_3365bd36_4_k_cu_6f62384d4cuda3std6ranges3__45__cpo6cbeginE,(_ZN34_INTERNAL_3365bd36_4_k_cu_6f62384d4cuda3std3__48in_placeE - _ZN34_INTERNAL_3365bd36_4_k_cu_6f62384d4cuda3std6ranges3__45__cpo6cbeginE)
_ZN34_INTERNAL_3365bd36_4_k_cu_6f62384d4cuda3std6ranges3__45__cpo6cbeginE:
	.zero		1
	.type		_ZN34_INTERNAL_3365bd36_4_k_cu_6f62384d4cuda3std3__48in_placeE,@object
	.size		_ZN34_INTERNAL_3365bd36_4_k_cu_6f62384d4cuda3std3__48in_placeE,(_ZN34_INTERNAL_3365bd36_4_k_cu_6f62384d4cuda3std6ranges3__45__cpo4sizeE - _ZN34_INTERNAL_3365bd36_4_k_cu_6f62384d4cuda3std3__48in_placeE)
_ZN34_INTERNAL_3365bd36_4_k_cu_6f62384d4cuda3std3__48in_placeE:
	.zero		1
	.type		_ZN34_INTERNAL_3365bd36_4_k_cu_6f62384d4cuda3std6ranges3__45__cpo4sizeE,@object
	.size		_ZN34_INTERNAL_3365bd36_4_k_cu_6f62384d4cuda3std6ranges3__45__cpo4sizeE,(_ZN34_INTERNAL_3365bd36_4_k_cu_6f62384d6thrust24THRUST_300001_SM_1000_NS12placeholders2_9E - _ZN34_INTERNAL_3365bd36_4_k_cu_6f62384d4cuda3std6ranges3__45__cpo4sizeE)
_ZN34_INTERNAL_3365bd36_4_k_cu_6f62384d4cuda3std6ranges3__45__cpo4sizeE:
	.zero		1
	.type		_ZN34_INTERNAL_3365bd36_4_k_cu_6f62384d6thrust24THRUST_300001_SM_1000_NS12placeholders2_9E,@object
	.size		_ZN34_INTERNAL_3365bd36_4_k_cu_6f62384d6thrust24THRUST_300001_SM_1000_NS12placeholders2_9E,(_ZN34_INTERNAL_3365bd36_4_k_cu_6f62384d4cuda3std3__45__cpo7crbeginE - _ZN34_INTERNAL_3365bd36_4_k_cu_6f62384d6thrust24THRUST_300001_SM_1000_NS12placeholders2_9E)
_ZN34_INTERNAL_3365bd36_4_k_cu_6f62384d6thrust24THRUST_300001_SM_1000_NS12placeholders2_9E:
	.zero		1
	.type		_ZN34_INTERNAL_3365bd36_4_k_cu_6f62384d4cuda3std3__45__cpo7crbeginE,@object
	.size		_ZN34_INTERNAL_3365bd36_4_k_cu_6f62384d4cuda3std3__45__cpo7crbeginE,(_ZN34_INTERNAL_3365bd36_4_k_cu_6f62384d4cuda3std6ranges3__45__cpo4nextE - _ZN34_INTERNAL_3365bd36_4_k_cu_6f62384d4cuda3std3__45__cpo7crbeginE)
_ZN34_INTERNAL_3365bd36_4_k_cu_6f62384d4cuda3std3__45__cpo7crbeginE:
	.zero		1
	.type		_ZN34_INTERNAL_3365bd36_4_k_cu_6f62384d4cuda3std6ranges3__45__cpo4nextE,@object
	.size		_ZN34_INTERNAL_3365bd36_4_k_cu_6f62384d4cuda3std6ranges3__45__cpo4nextE,(_ZN34_INTERNAL_3365bd36_4_k_cu_6f62384d4cuda3std6ranges3__45__cpo4swapE - _ZN34_INTERNAL_3365bd36_4_k_cu_6f62384d4cuda3std6ranges3__45__cpo4nextE)
_ZN34_INTERNAL_3365bd36_4_k_cu_6f62384d4cuda3std6ranges3__45__cpo4nextE:
	.zero		1
	.type		_ZN34_INTERNAL_3365bd36_4_k_cu_6f62384d4cuda3std6ranges3__45__cpo4swapE,@object
	.size		_ZN34_INTERNAL_3365bd36_4_k_cu_6f62384d4cuda3std6ranges3__45__cpo4swapE,(_ZN34_INTERNAL_3365bd36_4_k_cu_6f62384d6thrust24THRUST_300001_SM_1000_NS12placeholders2_1E - _ZN34_INTERNAL_3365bd36_4_k_cu_6f62384d4cuda3std6ranges3__45__cpo4swapE)
_ZN34_INTERNAL_3365bd36_4_k_cu_6f62384d4cuda3std6ranges3__45__cpo4swapE:
	.zero		1
	.type		_ZN34_INTERNAL_3365bd36_4_k_cu_6f62384d6thrust24THRUST_300001_SM_1000_NS12placeholders2_1E,@object
	.size		_ZN34_INTERNAL_3365bd36_4_k_cu_6f62384d6thrust24THRUST_300001_SM_1000_NS12placeholders2_1E,(_ZN34_INTERNAL_3365bd36_4_k_cu_6f62384d6thrust24THRUST_300001_SM_1000_NS12placeholders2_3E - _ZN34_INTERNAL_3365bd36_4_k_cu_6f62384d6thrust24THRUST_300001_SM_1000_NS12placeholders2_1E)
_ZN34_INTERNAL_3365bd36_4_k_cu_6f62384d6thrust24THRUST_300001_SM_1000_NS12placeholders2_1E:
	.zero		1
	.type		_ZN34_INTERNAL_3365bd36_4_k_cu_6f62384d6thrust24THRUST_300001_SM_1000_NS12placeholders2_3E,@object
	.size		_ZN34_INTERNAL_3365bd36_4_k_cu_6f62384d6thrust24THRUST_300001_SM_1000_NS12placeholders2_3E,(_ZN34_INTERNAL_3365bd36_4_k_cu_6f62384d4cuda3std3__45__cpo5beginE - _ZN34_INTERNAL_3365bd36_4_k_cu_6f62384d6thrust24THRUST_300001_SM_1000_NS12placeholders2_3E)
_ZN34_INTERNAL_3365bd36_4_k_cu_6f62384d6thrust24THRUST_300001_SM_1000_NS12placeholders2_3E:
	.zero		1
	.type		_ZN34_INTERNAL_3365bd36_4_k_cu_6f62384d4cuda3std3__45__cpo5beginE,@object
	.size		_ZN34_INTERNAL_3365bd36_4_k_cu_6f62384d4cuda3std3__45__cpo5beginE,(_ZN34_INTERNAL_3365bd36_4_k_cu_6f62384d4cuda3std6ranges3__45__cpo5beginE - _ZN34_INTERNAL_3365bd36_4_k_cu_6f62384d4cuda3std3__45__cpo5beginE)
_ZN34_INTERNAL_3365bd36_4_k_cu_6f62384d4cuda3std3__45__cpo5beginE:
	.zero		1
	.type		_ZN34_INTERNAL_3365bd36_4_k_cu_6f62384d4cuda3std6ranges3__45__cpo5beginE,@object
	.size		_ZN34_INTERNAL_3365bd36_4_k_cu_6f62384d4cuda3std6ranges3__45__cpo5beginE,(_ZN34_INTERNAL_3365bd36_4_k_cu_6f62384d4cuda3std3__436_GLOBAL__N__3365bd36_4_k_cu_6f62384d6ignoreE - _ZN34_INTERNAL_3365bd36_4_k_cu_6f62384d4cuda3std6ranges3__45__cpo5beginE)
_ZN34_INTERNAL_3365bd36_4_k_cu_6f62384d4cuda3std6ranges3__45__cpo5beginE:
	.zero		1
	.type		_ZN34_INTERNAL_3365bd36_4_k_cu_6f62384d4cuda3std3__436_GLOBAL__N__3365bd36_4_k_cu_6f62384d6ignoreE,@object
	.size		_ZN34_INTERNAL_3365bd36_4_k_cu_6f62384d4cuda3std3__436_GLOBAL__N__3365bd36_4_k_cu_6f62384d6ignoreE,(_ZN34_INTERNAL_3365bd36_4_k_cu_6f62384d4cuda3std6ranges3__45__cpo4dataE - _ZN34_INTERNAL_3365bd36_4_k_cu_6f62384d4cuda3std3__436_GLOBAL__N__3365bd36_4_k_cu_6f62384d6ignoreE)
_ZN34_INTERNAL_3365bd36_4_k_cu_6f62384d4cuda3std3__436_GLOBAL__N__3365bd36_4_k_cu_6f62384d6ignoreE:
	.zero		1
	.type		_ZN34_INTERNAL_3365bd36_4_k_cu_6f62384d4cuda3std6ranges3__45__cpo4dataE,@object
	.size		_ZN34_INTERNAL_3365bd36_4_k_cu_6f62384d4cuda3std6ranges3__45__cpo4dataE,(_ZN34_INTERNAL_3365bd36_4_k_cu_6f62384d6thrust24THRUST_300001_SM_1000_NS12placeholders2_7E - _ZN34_INTERNAL_3365bd36_4_k_cu_6f62384d4cuda3std6ranges3__45__cpo4dataE)
_ZN34_INTERNAL_3365bd36_4_k_cu_6f62384d4cuda3std6ranges3__45__cpo4dataE:
	.zero		1
	.type		_ZN34_INTERNAL_3365bd36_4_k_cu_6f62384d6thrust24THRUST_300001_SM_1000_NS12placeholders2_7E,@object
	.size		_ZN34_INTERNAL_3365bd36_4_k_cu_6f62384d6thrust24THRUST_300001_SM_1000_NS12placeholders2_7E,(_ZN34_INTERNAL_3365bd36_4_k_cu_6f62384d4cuda3std3__45__cpo6rbeginE - _ZN34_INTERNAL_3365bd36_4_k_cu_6f62384d6thrust24THRUST_300001_SM_1000_NS12placeholders2_7E)
_ZN34_INTERNAL_3365bd36_4_k_cu_6f62384d6thrust24THRUST_300001_SM_1000_NS12placeholders2_7E:
	.zero		1
	.type		_ZN34_INTERNAL_3365bd36_4_k_cu_6f62384d4cuda3std3__45__cpo6rbeginE,@object
	.size		_ZN34_INTERNAL_3365bd36_4_k_cu_6f62384d4cuda3std3__45__cpo6rbeginE,(_ZN34_INTERNAL_3365bd36_4_k_cu_6f62384d4cuda3std6ranges3__45__cpo7advanceE - _ZN34_INTERNAL_3365bd36_4_k_cu_6f62384d4cuda3std3__45__cpo6rbeginE)
_ZN34_INTERNAL_3365bd36_4_k_cu_6f62384d4cuda3std3__45__cpo6rbeginE:
	.zero		1
	.type		_ZN34_INTERNAL_3365bd36_4_k_cu_6f62384d4cuda3std6ranges3__45__cpo7advanceE,@object
	.size		_ZN34_INTERNAL_3365bd36_4_k_cu_6f62384d4cuda3std6ranges3__45__cpo7advanceE,(_ZN34_INTERNAL_3365bd36_4_k_cu_6f62384d4cuda3std3__47nulloptE - _ZN34_INTERNAL_3365bd36_4_k_cu_6f62384d4cuda3std6ranges3__45__cpo7advanceE)
_ZN34_INTERNAL_3365bd36_4_k_cu_6f62384d4cuda3std6ranges3__45__cpo7advanceE:
	.zero		1
	.type		_ZN34_INTERNAL_3365bd36_4_k_cu_6f62384d4cuda3std3__47nulloptE,@object
	.size		_ZN34_INTERNAL_3365bd36_4_k_cu_6f62384d4cuda3std3__47nulloptE,(_ZN34_INTERNAL_3365bd36_4_k_cu_6f62384d4cuda3std6ranges3__45__cpo8distanceE - _ZN34_INTERNAL_3365bd36_4_k_cu_6f62384d4cuda3std3__47nulloptE)
_ZN34_INTERNAL_3365bd36_4_k_cu_6f62384d4cuda3std3__47nulloptE:
	.zero		1
	.type		_ZN34_INTERNAL_3365bd36_4_k_cu_6f62384d4cuda3std6ranges3__45__cpo8distanceE,@object
	.size		_ZN34_INTERNAL_3365bd36_4_k_cu_6f62384d4cuda3std6ranges3__45__cpo8distanceE,(_ZN34_INTERNAL_3365bd36_4_k_cu_6f62384d6thrust24THRUST_300001_SM_1000_NS12placeholders2_6E - _ZN34_INTERNAL_3365bd36_4_k_cu_6f62384d4cuda3std6ranges3__45__cpo8distanceE)
_ZN34_INTERNAL_3365bd36_4_k_cu_6f62384d4cuda3std6ranges3__45__cpo8distanceE:
	.zero		1
	.type		_ZN34_INTERNAL_3365bd36_4_k_cu_6f62384d6thrust24THRUST_300001_SM_1000_NS12placeholders2_6E,@object
	.size		_ZN34_INTERNAL_3365bd36_4_k_cu_6f62384d6thrust24THRUST_300001_SM_1000_NS12placeholders2_6E,(_ZN34_INTERNAL_3365bd36_4_k_cu_6f62384d4cuda3std3__45__cpo4cendE - _ZN34_INTERNAL_3365bd36_4_k_cu_6f62384d6thrust24THRUST_300001_SM_1000_NS12placeholders2_6E)
_ZN34_INTERNAL_3365bd36_4_k_cu_6f62384d6thrust24THRUST_300001_SM_1000_NS12placeholders2_6E:
	.zero		1
	.type		_ZN34_INTERNAL_3365bd36_4_k_cu_6f62384d4cuda3std3__45__cpo4cendE,@object
	.size		_ZN34_INTERNAL_3365bd36_4_k_cu_6f62384d4cuda3std3__45__cpo4cendE,(_ZN34_INTERNAL_3365bd36_4_k_cu_6f62384d4cuda3std6ranges3__45__cpo4cendE - _ZN34_INTERNAL_3365bd36_4_k_cu_6f62384d4cuda3std3__45__cpo4cendE)
_ZN34_INTERNAL_3365bd36_4_k_cu_6f62384d4cuda3std3__45__cpo4cendE:
	.zero		1
	.type		_ZN34_INTERNAL_3365bd36_4_k_cu_6f62384d4cuda3std6ranges3__45__cpo4cendE,@object
	.size		_ZN34_INTERNAL_3365bd36_4_k_cu_6f62384d4cuda3std6ranges3__45__cpo4cendE,(_ZN34_INTERNAL_3365bd36_4_k_cu_6f62384d4cuda3std3__420unreachable_sentinelE - _ZN34_INTERNAL_3365bd36_4_k_cu_6f62384d4cuda3std6ranges3__45__cpo4cendE)
_ZN34_INTERNAL_3365bd36_4_k_cu_6f62384d4cuda3std6ranges3__45__cpo4cendE:
	.zero		1
	.type		_ZN34_INTERNAL_3365bd36_4_k_cu_6f62384d4cuda3std3__420unreachable_sentinelE,@object
	.size		_ZN34_INTERNAL_3365bd36_4_k_cu_6f62384d4cuda3std3__420unreachable_sentinelE,(_ZN34_INTERNAL_3365bd36_4_k_cu_6f62384d4cuda3std6ranges3__45__cpo5ssizeE - _ZN34_INTERNAL_3365bd36_4_k_cu_6f62384d4cuda3std3__420unreachable_sentinelE)
_ZN34_INTERNAL_3365bd36_4_k_cu_6f62384d4cuda3std3__420unreachable_sentinelE:
	.zero		1
	.type		_ZN34_INTERNAL_3365bd36_4_k_cu_6f62384d4cuda3std6ranges3__45__cpo5ssizeE,@object
	.size		_ZN34_INTERNAL_3365bd36_4_k_cu_6f62384d4cuda3std6ranges3__45__cpo5ssizeE,(_ZN34_INTERNAL_3365bd36_4_k_cu_6f62384d6thrust24THRUST_300001_SM_1000_NS12placeholders3_10E - _ZN34_INTERNAL_3365bd36_4_k_cu_6f62384d4cuda3std6ranges3__45__cpo5ssizeE)
_ZN34_INTERNAL_3365bd36_4_k_cu_6f62384d4cuda3std6ranges3__45__cpo5ssizeE:
	.zero		1
	.type		_ZN34_INTERNAL_3365bd36_4_k_cu_6f62384d6thrust24THRUST_300001_SM_1000_NS12placeholders3_10E,@object
	.size		_ZN34_INTERNAL_3365bd36_4_k_cu_6f62384d6thrust24THRUST_300001_SM_1000_NS12placeholders3_10E,(_ZN34_INTERNAL_3365bd36_4_k_cu_6f62384d4cuda3std3__45__cpo5crendE - _ZN34_INTERNAL_3365bd36_4_k_cu_6f62384d6thrust24THRUST_300001_SM_1000_NS12placeholders3_10E)
_ZN34_INTERNAL_3365bd36_4_k_cu_6f62384d6thrust24THRUST_300001_SM_1000_NS12placeholders3_10E:
	.zero		1
	.type		_ZN34_INTERNAL_3365bd36_4_k_cu_6f62384d4cuda3std3__45__cpo5crendE,@object
	.size		_ZN34_INTERNAL_3365bd36_4_k_cu_6f62384d4cuda3std3__45__cpo5crendE,(_ZN34_INTERNAL_3365bd36_4_k_cu_6f62384d4cuda3std6ranges3__45__cpo4prevE - _ZN34_INTERNAL_3365bd36_4_k_cu_6f62384d4cuda3std3__45__cpo5crendE)
_ZN34_INTERNAL_3365bd36_4_k_cu_6f62384d4cuda3std3__45__cpo5crendE:
	.zero		1
	.type		_ZN34_INTERNAL_3365bd36_4_k_cu_6f62384d4cuda3std6ranges3__45__cpo4prevE,@object
	.size		_ZN34_INTERNAL_3365bd36_4_k_cu_6f62384d4cuda3std6ranges3__45__cpo4prevE,(_ZN34_INTERNAL_3365bd36_4_k_cu_6f62384d4cuda3std6ranges3__45__cpo9iter_moveE - _ZN34_INTERNAL_3365bd36_4_k_cu_6f62384d4cuda3std6ranges3__45__cpo4prevE)
_ZN34_INTERNAL_3365bd36_4_k_cu_6f62384d4cuda3std6ranges3__45__cpo4prevE:
	.zero		1
	.type		_ZN34_INTERNAL_3365bd36_4_k_cu_6f62384d4cuda3std6ranges3__45__cpo9iter_moveE,@object
	.size		_ZN34_INTERNAL_3365bd36_4_k_cu_6f62384d4cuda3std6ranges3__45__cpo9iter_moveE,(_ZN34_INTERNAL_3365bd36_4_k_cu_6f62384d6thrust24THRUST_300001_SM_1000_NS12placeholders2_2E - _ZN34_INTERNAL_3365bd36_4_k_cu_6f62384d4cuda3std6ranges3__45__cpo9iter_moveE)
_ZN34_INTERNAL_3365bd36_4_k_cu_6f62384d4cuda3std6ranges3__45__cpo9iter_moveE:
	.zero		1
	.type		_ZN34_INTERNAL_3365bd36_4_k_cu_6f62384d6thrust24THRUST_300001_SM_1000_NS12placeholders2_2E,@object
	.size		_ZN34_INTERNAL_3365bd36_4_k_cu_6f62384d6thrust24THRUST_300001_SM_1000_NS12placeholders2_2E,(_ZN34_INTERNAL_3365bd36_4_k_cu_6f62384d6thrust24THRUST_300001_SM_1000_NS12placeholders2_4E - _ZN34_INTERNAL_3365bd36_4_k_cu_6f62384d6thrust24THRUST_300001_SM_1000_NS12placeholders2_2E)
_ZN34_INTERNAL_3365bd36_4_k_cu_6f62384d6thrust24THRUST_300001_SM_1000_NS12placeholders2_2E:
	.zero		1
	.type		_ZN34_INTERNAL_3365bd36_4_k_cu_6f62384d6thrust24THRUST_300001_SM_1000_NS12placeholders2_4E,@object
	.size		_ZN34_INTERNAL_3365bd36_4_k_cu_6f62384d6thrust24THRUST_300001_SM_1000_NS12placeholders2_4E,(_ZN34_INTERNAL_3365bd36_4_k_cu_6f62384d4cuda3std3__45__cpo3endE - _ZN34_INTERNAL_3365bd36_4_k_cu_6f62384d6thrust24THRUST_300001_SM_1000_NS12placeholders2_4E)
_ZN34_INTERNAL_3365bd36_4_k_cu_6f62384d6thrust24THRUST_300001_SM_1000_NS12placeholders2_4E:
	.zero		1
	.type		_ZN34_INTERNAL_3365bd36_4_k_cu_6f62384d4cuda3std3__45__cpo3endE,@object
	.size		_ZN34_INTERNAL_3365bd36_4_k_cu_6f62384d4cuda3std3__45__cpo3endE,(_ZN34_INTERNAL_3365bd36_4_k_cu_6f62384d4cuda3std6ranges3__45__cpo3endE - _ZN34_INTERNAL_3365bd36_4_k_cu_6f62384d4cuda3std3__45__cpo3endE)
_ZN34_INTERNAL_3365bd36_4_k_cu_6f62384d4cuda3std3__45__cpo3endE:
	.zero		1
	.type		_ZN34_INTERNAL_3365bd36_4_k_cu_6f62384d4cuda3std6ranges3__45__cpo3endE,@object
	.size		_ZN34_INTERNAL_3365bd36_4_k_cu_6f62384d4cuda3std6ranges3__45__cpo3endE,(_ZN34_INTERNAL_3365bd36_4_k_cu_6f62384d4cuda3std3__419piecewise_constructE - _ZN34_INTERNAL_3365bd36_4_k_cu_6f62384d4cuda3std6ranges3__45__cpo3endE)
_ZN34_INTERNAL_3365bd36_4_k_cu_6f62384d4cuda3std6ranges3__45__cpo3endE:
	.zero		1
	.type		_ZN34_INTERNAL_3365bd36_4_k_cu_6f62384d4cuda3std3__419piecewise_constructE,@object
	.size		_ZN34_INTERNAL_3365bd36_4_k_cu_6f62384d4cuda3std3__419piecewise_constructE,(_ZN34_INTERNAL_3365bd36_4_k_cu_6f62384d4cuda3std6ranges3__45__cpo5cdataE - _ZN34_INTERNAL_3365bd36_4_k_cu_6f62384d4cuda3std3__419piecewise_constructE)
_ZN34_INTERNAL_3365bd36_4_k_cu_6f62384d4cuda3std3__419piecewise_constructE:
	.zero		1
	.type		_ZN34_INTERNAL_3365bd36_4_k_cu_6f62384d4cuda3std6ranges3__45__cpo5cdataE,@object
	.size		_ZN34_INTERNAL_3365bd36_4_k_cu_6f62384d4cuda3std6ranges3__45__cpo5cdataE,(_ZN34_INTERNAL_3365bd36_4_k_cu_6f62384d6thrust24THRUST_300001_SM_1000_NS12placeholders2_8E - _ZN34_INTERNAL_3365bd36_4_k_cu_6f62384d4cuda3std6ranges3__45__cpo5cdataE)
_ZN34_INTERNAL_3365bd36_4_k_cu_6f62384d4cuda3std6ranges3__45__cpo5cdataE:
	.zero		1
	.type		_ZN34_INTERNAL_3365bd36_4_k_cu_6f62384d6thrust24THRUST_300001_SM_1000_NS12placeholders2_8E,@object
	.size		_ZN34_INTERNAL_3365bd36_4_k_cu_6f62384d6thrust24THRUST_300001_SM_1000_NS12placeholders2_8E,(_ZN34_INTERNAL_3365bd36_4_k_cu_6f62384d4cuda3std3__45__cpo4rendE - _ZN34_INTERNAL_3365bd36_4_k_cu_6f62384d6thrust24THRUST_300001_SM_1000_NS12placeholders2_8E)
_ZN34_INTERNAL_3365bd36_4_k_cu_6f62384d6thrust24THRUST_300001_SM_1000_NS12placeholders2_8E:
	.zero		1
	.type		_ZN34_INTERNAL_3365bd36_4_k_cu_6f62384d4cuda3std3__45__cpo4rendE,@object
	.size		_ZN34_INTERNAL_3365bd36_4_k_cu_6f62384d4cuda3std3__45__cpo4rendE,(_ZN34_INTERNAL_3365bd36_4_k_cu_6f62384d4cuda3std6ranges3__45__cpo9iter_swapE - _ZN34_INTERNAL_3365bd36_4_k_cu_6f62384d4cuda3std3__45__cpo4rendE)
_ZN34_INTERNAL_3365bd36_4_k_cu_6f62384d4cuda3std3__45__cpo4rendE:
	.zero		1
	.type		_ZN34_INTERNAL_3365bd36_4_k_cu_6f62384d4cuda3std6ranges3__45__cpo9iter_swapE,@object
	.size		_ZN34_INTERNAL_3365bd36_4_k_cu_6f62384d4cuda3std6ranges3__45__cpo9iter_swapE,(_ZN34_INTERNAL_3365bd36_4_k_cu_6f62384d4cuda3std3__48unexpectE - _ZN34_INTERNAL_3365bd36_4_k_cu_6f62384d4cuda3std6ranges3__45__cpo9iter_swapE)
_ZN34_INTERNAL_3365bd36_4_k_cu_6f62384d4cuda3std6ranges3__45__cpo9iter_swapE:
	.zero		1
	.type		_ZN34_INTERNAL_3365bd36_4_k_cu_6f62384d4cuda3std3__48unexpectE,@object
	.size		_ZN34_INTERNAL_3365bd36_4_k_cu_6f62384d4cuda3std3__48unexpectE,(_ZN34_INTERNAL_3365bd36_4_k_cu_6f62384d6thrust24THRUST_300001_SM_1000_NS6system6detail10sequential3seqE - _ZN34_INTERNAL_3365bd36_4_k_cu_6f62384d4cuda3std3__48unexpectE)
_ZN34_INTERNAL_3365bd36_4_k_cu_6f62384d4cuda3std3__48unexpectE:
	.zero		1
	.type		_ZN34_INTERNAL_3365bd36_4_k_cu_6f62384d6thrust24THRUST_300001_SM_1000_NS6system6detail10sequential3seqE,@object
	.size		_ZN34_INTERNAL_3365bd36_4_k_cu_6f62384d6thrust24THRUST_300001_SM_1000_NS6system6detail10sequential3seqE,(.L_29 - _ZN34_INTERNAL_3365bd36_4_k_cu_6f62384d6thrust24THRUST_300001_SM_1000_NS6system6detail10sequential3seqE)
_ZN34_INTERNAL_3365bd36_4_k_cu_6f62384d6thrust24THRUST_300001_SM_1000_NS6system6detail10sequential3seqE:
	.zero		1
.L_29:


//--------------------- .nv.shared._Z30warpShuffleReductionVectorizedILj512EEvPfS0_i --------------------------
	.section	.nv.shared._Z30warpShuffleReductionVectorizedILj512EEvPfS0_i,"aw",@nobits
	.sectionflags	@""
	.align	4
.nv.shared._Z30warpShuffleReductionVectorizedILj512EEvPfS0_i:
	.zero		1088


//--------------------- .nv.shared._Z20warpShuffleReductionILj512EEvPfS0_i --------------------------
	.section	.nv.shared._Z20warpShuffleReductionILj512EEvPfS0_i,"aw",@nobits
	.sectionflags	@""
	.align	4
.nv.shared._Z20warpShuffleReductionILj512EEvPfS0_i:
	.zero		1088


//--------------------- .nv.constant0._ZN3cub18CUB_300001_SM_10006detail11EmptyKernelIvEEvv --------------------------
	.section	.nv.constant0._ZN3cub18CUB_300001_SM_10006detail11EmptyKernelIvEEvv,"a",@progbits
	.sectionflags	@""
	.align	4
.nv.constant0._ZN3cub18CUB_300001_SM_10006detail11EmptyKernelIvEEvv:
	.zero		896


//--------------------- .nv.constant0._Z30warpShuffleReductionVectorizedILj512EEvPfS0_i --------------------------
	.section	.nv.constant0._Z30warpShuffleReductionVectorizedILj512EEvPfS0_i,"a",@progbits
	.sectionflags	@""
	.align	4
.nv.constant0._Z30warpShuffleReductionVectorizedILj512EEvPfS0_i:
	.zero		916


//--------------------- .nv.constant0._Z20warpShuffleReductionILj512EEvPfS0_i --------------------------
	.section	.nv.constant0._Z20warpShuffleReductionILj512EEvPfS0_i,"a",@progbits
	.sectionflags	@""
	.align	4
.nv.constant0._Z20warpShuffleReductionILj512EEvPfS0_i:
	.zero		916


//--------------------- .nv.constant0._Z14finalReductionPfS_i --------------------------
	.section	.nv.constant0._Z14finalReductionPfS_i,"a",@progbits
	.sectionflags	@""
	.align	4
.nv.constant0._Z14finalReductionPfS_i:
	.zero		916


//--------------------- SYMBOLS --------------------------

	.type		.nv.reservedSmem.offset0,@object
	.size		.nv.reservedSmem.offset0,0x4
	.type		.nv.reservedSmem.cap,@object
	.size		.nv.reservedSmem.cap,0x4
